// auto-generated by cutlass_sweep.gemm — config: {"arch": "sm_100", "cluster_m": 1, "cluster_n": 1, "dtype": "fp16", "dtype_b": "fp16", "layout": "nt", "stages": 5, "tile_k": 32, "tile_m": 64, "tile_n": 64}
#include "cutlass/cutlass.h"
#include "cutlass/gemm/collective/collective_builder.hpp"
#include "cutlass/gemm/device/gemm_universal_adapter.h"
#include "cutlass/gemm/kernel/gemm_universal.hpp"
#include "cutlass/epilogue/collective/collective_builder.hpp"

using ElemA = cutlass::half_t;
using ElemB = cutlass::half_t;
using ElemCD = cutlass::half_t;
using Acc  = float;
using TileShape    = cute::Shape<cute::_64, cute::_64, cute::_32>;
using ClusterShape = cute::Shape<cute::_1, cute::_1, cute::_1>;

using CollectiveEpilogue = typename cutlass::epilogue::collective::CollectiveBuilder<
    cutlass::arch::Sm100, cutlass::arch::OpClassTensorOp,
    TileShape, ClusterShape,
    cutlass::epilogue::collective::EpilogueTileAuto,
    Acc, Acc,
    ElemCD, cutlass::layout::RowMajor, 128 / cutlass::sizeof_bits<ElemCD>::value,
    ElemCD, cutlass::layout::RowMajor, 128 / cutlass::sizeof_bits<ElemCD>::value,
    cutlass::epilogue::collective::EpilogueScheduleAuto
  >::CollectiveOp;

using CollectiveMainloop = typename cutlass::gemm::collective::CollectiveBuilder<
    cutlass::arch::Sm100, cutlass::arch::OpClassTensorOp,
    ElemA, cutlass::layout::RowMajor, 128 / cutlass::sizeof_bits<ElemA>::value,
    ElemB, cutlass::layout::ColumnMajor, 128 / cutlass::sizeof_bits<ElemB>::value,
    Acc,
    TileShape, ClusterShape,
    cutlass::gemm::collective::StageCount<5>,
    cutlass::gemm::collective::KernelScheduleAuto
  >::CollectiveOp;

using GemmKernel = cutlass::gemm::kernel::GemmUniversal<
    cute::Shape<int,int,int,int>,
    CollectiveMainloop,
    CollectiveEpilogue
>;
using Gemm = cutlass::gemm::device::GemmUniversalAdapter<GemmKernel>;

// Force the device kernel symbol into the cubin without needing a host main.
auto* _anchor = &cutlass::device_kernel<GemmKernel>;


// ===== COMPILED SASS (sm_100a) =====

	.target	sm_100a

	.elftype	@"ET_EXEC"


//--------------------- .note.nv.tkinfo           --------------------------
	.section	.note.nv.tkinfo,"",@"SHT_NOTE"
	.sectionflags	@"SHF_NOTE_NV_TKINFO"
	.tkinfo
        /*0018*/ 	.word	0x00000002
        /*0030*/ 	.string	""
        /*0030*/ 	.string	"ptxas"
        /*0030*/ 	.string	"Cuda compilation tools, release 13.0, V13.0.88"
        /*0030*/ 	.string	"Build cuda_13.0.r13.0/compiler.36424714_0"
        /*0030*/ 	.string	"-arch sm_100a -m 64 "



//--------------------- .note.nv.cuinfo           --------------------------
	.section	.note.nv.cuinfo,"",@"SHT_NOTE"
	.sectionflags	@"SHF_NOTE_NV_CUINFO"
        /*0018*/ 	.short	0x0002
        /*001a*/ 	.short	0x0064
        /*001c*/ 	.short	0x0082
	.zero		2


//--------------------- .nv.info                  --------------------------
	.section	.nv.info,"",@"SHT_CUDA_INFO"
	.align	4


	//----- nvinfo : EIATTR_REGCOUNT
	.align		4
        /*0000*/ 	.byte	0x04, 0x2f
        /*0002*/ 	.short	(.L_19 - .L_18)
	.align		4
.L_18:
        /*0004*/ 	.word	index@(_ZN7cutlass13device_kernelINS_4gemm6kernel13GemmUniversalIN4cute5tupleIJiiiiEEENS1_10collective13CollectiveMmaINS1_35MainloopSm100TmaUmmaWarpSpecializedILi5ELi2ELi4ENS5_IJNS4_1CILi1EEESB_SB_EEEEENS5_IJNSA_ILi64EEESE_NSA_ILi32EEEEEENS_6half_tENS5_IJlSB_lEEESH_SI_NS4_8TiledMMAINS4_8MMA_AtomIJNS4_20SM100_MMA_F16BF16_SSISH_SH_fLi64ELi64ELNS4_4UMMA5MajorE0ELSN_0ELNSM_7ScaleInE0ELSO_0EEEEEENS4_6LayoutISC_NS5_IJNSA_ILi0EEESS_SS_EEEEENS5_IJNS4_10UnderscoreESV_SV_EEEEENS4_13SM90_TMA_LOADENS4_14ComposedLayoutINS4_7SwizzleILi2ELi4ELi3EEENS4_18smem_ptr_flag_bitsILi16EEENSR_INS5_IJNSA_ILi8EEESF_EEENS5_IJSF_SB_EEEEEEEvNS4_8identityESY_S18_vS19_EENS_8epilogue10collective18CollectiveEpilogueINS1B_23Sm100TmaWarpSpecializedILi3ELi2ELi16ELb1ELb0EEEJSG_NS5_IJNSR_ISE_SB_EENSR_ISF_SB_EEEEESH_SI_SH_SI_NS1B_6fusion15FusionCallbacksIS1F_NS1J_17LinearCombinationISH_fSH_fLNS_15FloatRoundStyleE2EEESG_S1I_JEEENS4_5SM1004TMEM4LOAD26SM100_TMEM_LOAD_16dp256b4xESY_S18_NS4_17SM75_U32x4_LDSM_NENS4_14SM90_TMA_STOREES18_NS4_17SM90_U32x4_STSM_NENS4_39AutoVectorizingCopyWithAssumedAlignmentILi128EEEEEEvvEEEEvNT_6ParamsE)
        /*0008*/ 	.word	0x0000004f


	//----- nvinfo : EIATTR_FRAME_SIZE
	.align		4
.L_19:
        /*000c*/ 	.byte	0x04, 0x11
        /*000e*/ 	.short	(.L_21 - .L_20)
	.align		4
.L_20:
        /*0010*/ 	.word	index@($__internal_2_$__cuda_sm10x_tcgen05_guardrail_trap_unallocated_columns_being_dealloced)
        /*0014*/ 	.word	0x00000000


	//----- nvinfo : EIATTR_FRAME_SIZE
	.align		4
.L_21:
        /*0018*/ 	.byte	0x04, 0x11
        /*001a*/ 	.short	(.L_23 - .L_22)
	.align		4
.L_22:
        /*001c*/ 	.word	index@($__internal_1_$__cuda_sm10x_tcgen05_guardrail_trap_phase_invalid_during_alloc)
        /*0020*/ 	.word	0x00000000


	//----- nvinfo : EIATTR_FRAME_SIZE
	.align		4
.L_23:
        /*0024*/ 	.byte	0x04, 0x11
        /*0026*/ 	.short	(.L_25 - .L_24)
	.align		4
.L_24:
        /*0028*/ 	.word	index@($__internal_0_$__cuda_sm10x_tcgen05_guardrail_trap_col_being_dealloced_not_returned_by_alloc)
        /*002c*/ 	.word	0x00000000


	//----- nvinfo : EIATTR_FRAME_SIZE
	.align		4
.L_25:
        /*0030*/ 	.byte	0x04, 0x11
        /*0032*/ 	.short	(.L_27 - .L_26)
	.align		4
.L_26:
        /*0034*/ 	.word	index@(_ZN7cutlass13device_kernelINS_4gemm6kernel13GemmUniversalIN4cute5tupleIJiiiiEEENS1_10collective13CollectiveMmaINS1_35MainloopSm100TmaUmmaWarpSpecializedILi5ELi2ELi4ENS5_IJNS4_1CILi1EEESB_SB_EEEEENS5_IJNSA_ILi64EEESE_NSA_ILi32EEEEEENS_6half_tENS5_IJlSB_lEEESH_SI_NS4_8TiledMMAINS4_8MMA_AtomIJNS4_20SM100_MMA_F16BF16_SSISH_SH_fLi64ELi64ELNS4_4UMMA5MajorE0ELSN_0ELNSM_7ScaleInE0ELSO_0EEEEEENS4_6LayoutISC_NS5_IJNSA_ILi0EEESS_SS_EEEEENS5_IJNS4_10UnderscoreESV_SV_EEEEENS4_13SM90_TMA_LOADENS4_14ComposedLayoutINS4_7SwizzleILi2ELi4ELi3EEENS4_18smem_ptr_flag_bitsILi16EEENSR_INS5_IJNSA_ILi8EEESF_EEENS5_IJSF_SB_EEEEEEEvNS4_8identityESY_S18_vS19_EENS_8epilogue10collective18CollectiveEpilogueINS1B_23Sm100TmaWarpSpecializedILi3ELi2ELi16ELb1ELb0EEEJSG_NS5_IJNSR_ISE_SB_EENSR_ISF_SB_EEEEESH_SI_SH_SI_NS1B_6fusion15FusionCallbacksIS1F_NS1J_17LinearCombinationISH_fSH_fLNS_15FloatRoundStyleE2EEESG_S1I_JEEENS4_5SM1004TMEM4LOAD26SM100_TMEM_LOAD_16dp256b4xESY_S18_NS4_17SM75_U32x4_LDSM_NENS4_14SM90_TMA_STOREES18_NS4_17SM90_U32x4_STSM_NENS4_39AutoVectorizingCopyWithAssumedAlignmentILi128EEEEEEvvEEEEvNT_6ParamsE)
        /*0038*/ 	.word	0x00000000


	//----- nvinfo : EIATTR_MIN_STACK_SIZE
	.align		4
.L_27:
        /*003c*/ 	.byte	0x04, 0x12
        /*003e*/ 	.short	(.L_29 - .L_28)
	.align		4
.L_28:
        /*0040*/ 	.word	index@(_ZN7cutlass13device_kernelINS_4gemm6kernel13GemmUniversalIN4cute5tupleIJiiiiEEENS1_10collective13CollectiveMmaINS1_35MainloopSm100TmaUmmaWarpSpecializedILi5ELi2ELi4ENS5_IJNS4_1CILi1EEESB_SB_EEEEENS5_IJNSA_ILi64EEESE_NSA_ILi32EEEEEENS_6half_tENS5_IJlSB_lEEESH_SI_NS4_8TiledMMAINS4_8MMA_AtomIJNS4_20SM100_MMA_F16BF16_SSISH_SH_fLi64ELi64ELNS4_4UMMA5MajorE0ELSN_0ELNSM_7ScaleInE0ELSO_0EEEEEENS4_6LayoutISC_NS5_IJNSA_ILi0EEESS_SS_EEEEENS5_IJNS4_10UnderscoreESV_SV_EEEEENS4_13SM90_TMA_LOADENS4_14ComposedLayoutINS4_7SwizzleILi2ELi4ELi3EEENS4_18smem_ptr_flag_bitsILi16EEENSR_INS5_IJNSA_ILi8EEESF_EEENS5_IJSF_SB_EEEEEEEvNS4_8identityESY_S18_vS19_EENS_8epilogue10collective18CollectiveEpilogueINS1B_23Sm100TmaWarpSpecializedILi3ELi2ELi16ELb1ELb0EEEJSG_NS5_IJNSR_ISE_SB_EENSR_ISF_SB_EEEEESH_SI_SH_SI_NS1B_6fusion15FusionCallbacksIS1F_NS1J_17LinearCombinationISH_fSH_fLNS_15FloatRoundStyleE2EEESG_S1I_JEEENS4_5SM1004TMEM4LOAD26SM100_TMEM_LOAD_16dp256b4xESY_S18_NS4_17SM75_U32x4_LDSM_NENS4_14SM90_TMA_STOREES18_NS4_17SM90_U32x4_STSM_NENS4_39AutoVectorizingCopyWithAssumedAlignmentILi128EEEEEEvvEEEEvNT_6ParamsE)
        /*0044*/ 	.word	0x00000000
.L_29:


//--------------------- .nv.compat                --------------------------
	.section	.nv.compat,"",@"SHT_CUDA_COMPAT_INFO"
	.align	4
        /*0000*/ 	.byte	0x02, 0x09, 0x01, 0x00, 0x02, 0x02, 0x02, 0x00, 0x02, 0x05, 0x05, 0x00, 0x03, 0x07, 0x01, 0x01
        /*0010*/ 	.byte	0x02, 0x03, 0x01, 0x00, 0x02, 0x06, 0x01, 0x00, 0x04, 0x0b, 0x08, 0x00, 0x09, 0x00, 0x00, 0x00
        /*0020*/ 	.byte	0x00, 0x00, 0x00, 0x00


//--------------------- .nv.info._ZN7cutlass13device_kernelINS_4gemm6kernel13GemmUniversalIN4cute5tupleIJiiiiEEENS1_10collective13CollectiveMmaINS1_35MainloopSm100TmaUmmaWarpSpecializedILi5ELi2ELi4ENS5_IJNS4_1CILi1EEESB_SB_EEEEENS5_IJNSA_ILi64EEESE_NSA_ILi32EEEEEENS_6half_tENS5_IJlSB_lEEESH_SI_NS4_8TiledMMAINS4_8MMA_AtomIJNS4_20SM100_MMA_F16BF16_SSISH_SH_fLi64ELi64ELNS4_4UMMA5MajorE0ELSN_0ELNSM_7ScaleInE0ELSO_0EEEEEENS4_6LayoutISC_NS5_IJNSA_ILi0EEESS_SS_EEEEENS5_IJNS4_10UnderscoreESV_SV_EEEEENS4_13SM90_TMA_LOADENS4_14ComposedLayoutINS4_7SwizzleILi2ELi4ELi3EEENS4_18smem_ptr_flag_bitsILi16EEENSR_INS5_IJNSA_ILi8EEESF_EEENS5_IJSF_SB_EEEEEEEvNS4_8identityESY_S18_vS19_EENS_8epilogue10collective18CollectiveEpilogueINS1B_23Sm100TmaWarpSpecializedILi3ELi2ELi16ELb1ELb0EEEJSG_NS5_IJNSR_ISE_SB_EENSR_ISF_SB_EEEEESH_SI_SH_SI_NS1B_6fusion15FusionCallbacksIS1F_NS1J_17LinearCombinationISH_fSH_fLNS_15FloatRoundStyleE2EEESG_S1I_JEEENS4_5SM1004TMEM4LOAD26SM100_TMEM_LOAD_16dp256b4xESY_S18_NS4_17SM75_U32x4_LDSM_NENS4_14SM90_TMA_STOREES18_NS4_17SM90_U32x4_STSM_NENS4_39AutoVectorizingCopyWithAssumedAlignmentILi128EEEEEEvvEEEEvNT_6ParamsE --------------------------
	.section	.nv.info._ZN7cutlass13device_kernelINS_4gemm6kernel13GemmUniversalIN4cute5tupleIJiiiiEEENS1_10collective13CollectiveMmaINS1_35MainloopSm100TmaUmmaWarpSpecializedILi5ELi2ELi4ENS5_IJNS4_1CILi1EEESB_SB_EEEEENS5_IJNSA_ILi64EEESE_NSA_ILi32EEEEEENS_6half_tENS5_IJlSB_lEEESH_SI_NS4_8TiledMMAINS4_8MMA_AtomIJNS4_20SM100_MMA_F16BF16_SSISH_SH_fLi64ELi64ELNS4_4UMMA5MajorE0ELSN_0ELNSM_7ScaleInE0ELSO_0EEEEEENS4_6LayoutISC_NS5_IJNSA_ILi0EEESS_SS_EEEEENS5_IJNS4_10UnderscoreESV_SV_EEEEENS4_13SM90_TMA_LOADENS4_14ComposedLayoutINS4_7SwizzleILi2ELi4ELi3EEENS4_18smem_ptr_flag_bitsILi16EEENSR_INS5_IJNSA_ILi8EEESF_EEENS5_IJSF_SB_EEEEEEEvNS4_8identityESY_S18_vS19_EENS_8epilogue10collective18CollectiveEpilogueINS1B_23Sm100TmaWarpSpecializedILi3ELi2ELi16ELb1ELb0EEEJSG_NS5_IJNSR_ISE_SB_EENSR_ISF_SB_EEEEESH_SI_SH_SI_NS1B_6fusion15FusionCallbacksIS1F_NS1J_17LinearCombinationISH_fSH_fLNS_15FloatRoundStyleE2EEESG_S1I_JEEENS4_5SM1004TMEM4LOAD26SM100_TMEM_LOAD_16dp256b4xESY_S18_NS4_17SM75_U32x4_LDSM_NENS4_14SM90_TMA_STOREES18_NS4_17SM90_U32x4_STSM_NENS4_39AutoVectorizingCopyWithAssumedAlignmentILi128EEEEEEvvEEEEvNT_6ParamsE,"",@"SHT_CUDA_INFO"
	.sectionflags	@""
	.align	4


	//----- nvinfo : EIATTR_CUDA_API_VERSION
	.align		4
        /*0000*/ 	.byte	0x04, 0x37
        /*0002*/ 	.short	(.L_31 - .L_30)
.L_30:
        /*0004*/ 	.word	0x00000082


	//----- nvinfo : EIATTR_KPARAM_INFO
	.align		4
.L_31:
        /*0008*/ 	.byte	0x04, 0x17
        /*000a*/ 	.short	(.L_33 - .L_32)
.L_32:
        /*000c*/ 	.word	0x00000000
        /*0010*/ 	.short	0x0000
        /*0012*/ 	.short	0x0000
        /*0014*/ 	.byte	0x00, 0xf0, 0x01, 0x20


	//----- nvinfo : EIATTR_AT_ENTRY_FRAGMENTS
	.align		4
.L_33:
        /*0018*/ 	.byte	0x04, 0x4f
        /*001a*/ 	.short	(.L_35 - .L_34)


	//   ....[0]....
.L_34:
        /*001c*/ 	.word	0x00000006


	//----- nvinfo : EIATTR_RESERVED_SMEM_USED
	.align		4
.L_35:
        /*0020*/ 	.byte	0x01, 0x41
	.zero		2


	//----- nvinfo : EIATTR_SPARSE_MMA_MASK
	.align		4
        /*0024*/ 	.byte	0x03, 0x50
        /*0026*/ 	.short	0x0000


	//----- nvinfo : EIATTR_TCGEN05_1CTA_USED
	.align		4
        /*0028*/ 	.byte	0x01, 0x51
	.zero		2


	//----- nvinfo : EIATTR_MAXREG_COUNT
	.align		4
        /*002c*/ 	.byte	0x03, 0x1b
        /*002e*/ 	.short	0x00ff


	//----- nvinfo : EIATTR_NUM_BARRIERS
	.align		4
        /*0030*/ 	.byte	0x02, 0x4c
        /*0032*/ 	.byte	0x07
	.zero		1


	//----- nvinfo : EIATTR_EXTERNS
	.align		4
        /*0034*/ 	.byte	0x04, 0x0f
        /*0036*/ 	.short	(.L_37 - .L_36)


	//   ....[0]....
	.align		4
.L_36:
        /*0038*/ 	.word	index@(__assertfail)


	//----- nvinfo : EIATTR_MERCURY_ISA_VERSION
	.align		4
.L_37:
        /*003c*/ 	.byte	0x03, 0x5f
        /*003e*/ 	.short	0x0101


	//----- nvinfo : EIATTR_INT_WARP_WIDE_INSTR_OFFSETS
	.align		4
        /*0040*/ 	.byte	0x04, 0x31
        /*0042*/ 	.short	(.L_39 - .L_38)


	//   ....[0]....
.L_38:
        /*0044*/ 	.word	0x00001dc0


	//   ....[1]....
        /*0048*/ 	.word	0x00003810


	//   ....[2]....
        /*004c*/ 	.word	0x00003840


	//   ....[3]....
        /*0050*/ 	.word	0x00003890


	//   ....[4]....
        /*0054*/ 	.word	0x00004170


	//   ....[5]....
        /*0058*/ 	.word	0x00004190


	//   ....[6]....
        /*005c*/ 	.word	0x00004460


	//   ....[7]....
        /*0060*/ 	.word	0x00004590


	//----- nvinfo : EIATTR_COOP_GROUP_MASK_REGIDS
	.align		4
.L_39:
        /*0064*/ 	.byte	0x04, 0x29
        /*0066*/ 	.short	(.L_41 - .L_40)


	//   ....[0]....
.L_40:
        /*0068*/ 	.word	0xffffffff


	//   ....[1]....
        /*006c*/ 	.word	0xffffffff


	//   ....[2]....
        /*0070*/ 	.word	0xffffffff


	//   ....[3]....
        /*0074*/ 	.word	0xffffffff


	//   ....[4]....
        /*0078*/ 	.word	0xffffffff


	//   ....[5]....
        /*007c*/ 	.word	0xffffffff


	//   ....[6]....
        /*0080*/ 	.word	0xffffffff


	//   ....[7]....
        /*0084*/ 	.word	0xffffffff


	//   ....[8]....
        /*0088*/ 	.word	0xffffffff


	//   ....[9]....
        /*008c*/ 	.word	0xffffffff


	//   ....[10]....
        /*0090*/ 	.word	0xffffffff


	//   ....[11]....
        /*0094*/ 	.word	0xffffffff


	//   ....[12]....
        /*0098*/ 	.word	0xffffffff


	//----- nvinfo : EIATTR_COOP_GROUP_INSTR_OFFSETS
	.align		4
.L_41:
        /*009c*/ 	.byte	0x04, 0x28
        /*009e*/ 	.short	(.L_43 - .L_42)


	//   ....[0]....
.L_42:
        /*00a0*/ 	.word	0x00000090


	//   ....[1]....
        /*00a4*/ 	.word	0x000004d0


	//   ....[2]....
        /*00a8*/ 	.word	0x00000660


	//   ....[3]....
        /*00ac*/ 	.word	0x000007e0


	//   ....[4]....
        /*00b0*/ 	.word	0x000008e0


	//   ....[5]....
        /*00b4*/ 	.word	0x00000a50


	//   ....[6]....
        /*00b8*/ 	.word	0x00000bf0


	//   ....[7]....
        /*00bc*/ 	.word	0x00001ca0


	//   ....[8]....
        /*00c0*/ 	.word	0x00002b10


	//   ....[9]....
        /*00c4*/ 	.word	0x00002d20


	//   ....[10]....
        /*00c8*/ 	.word	0x00002d50


	//   ....[11]....
        /*00cc*/ 	.word	0x00003700


	//   ....[12]....
        /*00d0*/ 	.word	0x00003930


	//----- nvinfo : EIATTR_VRC_CTA_INIT_COUNT
	.align		4
.L_43:
        /*00d4*/ 	.byte	0x02, 0x4a
        /*00d6*/ 	.byte	0x80
	.zero		1


	//----- nvinfo : EIATTR_SYSCALL_OFFSETS
	.align		4
        /*00d8*/ 	.byte	0x04, 0x46
        /*00da*/ 	.short	(.L_45 - .L_44)


	//   ....[0]....
.L_44:
        /*00dc*/ 	.word	0x00005170


	//   ....[1]....
        /*00e0*/ 	.word	0x00005260


	//   ....[2]....
        /*00e4*/ 	.word	0x00005a40


	//   ....[3]....
        /*00e8*/ 	.word	0x00006380


	//----- nvinfo : EIATTR_MBARRIER_INSTR_OFFSETS
	.align		4
.L_45:
        /*00ec*/ 	.byte	0x04, 0x39
        /*00ee*/ 	.short	(.L_47 - .L_46)


	//   ....[0]....
.L_46:
        /*00f0*/ 	.word	0x000005b0
        /*00f4*/ 	.word	0x000000ff
        /*00f8*/ 	.word	0x00000000
        /*00fc*/ 	.short	0x0100
        /*00fe*/ 	.byte	0x05
	.zero		1


	//   ....[1]....
        /*0100*/ 	.word	0x000005c0
        /*0104*/ 	.word	0x000000ff
        /*0108*/ 	.word	0x00000028
        /*010c*/ 	.short	0x0100
        /*010e*/ 	.byte	0x05
	.zero		1


	//   ....[2]....
        /*0110*/ 	.word	0x000005d0
        /*0114*/ 	.word	0x000000ff
        /*0118*/ 	.word	0x00000008
        /*011c*/ 	.short	0x0100
        /*011e*/ 	.byte	0x05
	.zero		1


	//   ....[3]....
        /*0120*/ 	.word	0x000005e0
        /*0124*/ 	.word	0x000000ff
        /*0128*/ 	.word	0x00000030
        /*012c*/ 	.short	0x0100
        /*012e*/ 	.byte	0x05
	.zero		1


	//   ....[4]....
        /*0130*/ 	.word	0x000005f0
        /*0134*/ 	.word	0x000000ff
        /*0138*/ 	.word	0x00000010
        /*013c*/ 	.short	0x0100
        /*013e*/ 	.byte	0x05
	.zero		1


	//   ....[5]....
        /*0140*/ 	.word	0x00000600
        /*0144*/ 	.word	0x000000ff
        /*0148*/ 	.word	0x00000038
        /*014c*/ 	.short	0x0100
        /*014e*/ 	.byte	0x05
	.zero		1


	//   ....[6]....
        /*0150*/ 	.word	0x00000610
        /*0154*/ 	.word	0x000000ff
        /*0158*/ 	.word	0x00000018
        /*015c*/ 	.short	0x0100
        /*015e*/ 	.byte	0x05
	.zero		1


	//   ....[7]....
        /*0160*/ 	.word	0x00000620
        /*0164*/ 	.word	0x000000ff
        /*0168*/ 	.word	0x00000040
        /*016c*/ 	.short	0x0100
        /*016e*/ 	.byte	0x05
	.zero		1


	//   ....[8]....
        /*0170*/ 	.word	0x00000630
        /*0174*/ 	.word	0x000000ff
        /*0178*/ 	.word	0x00000020
        /*017c*/ 	.short	0x0100
        /*017e*/ 	.byte	0x05
	.zero		1


	//   ....[9]....
        /*0180*/ 	.word	0x00000640
        /*0184*/ 	.word	0x000000ff
        /*0188*/ 	.word	0x00000048
        /*018c*/ 	.short	0x0100
        /*018e*/ 	.byte	0x05
	.zero		1


	//   ....[10]....
        /*0190*/ 	.word	0x00000770
        /*0194*/ 	.word	0x000000ff
        /*0198*/ 	.word	0x00000050
        /*019c*/ 	.short	0x0100
        /*019e*/ 	.byte	0x07
	.zero		1


	//   ....[11]....
        /*01a0*/ 	.word	0x00000780
        /*01a4*/ 	.word	0x000000ff
        /*01a8*/ 	.word	0x00000068
        /*01ac*/ 	.short	0x0100
        /*01ae*/ 	.byte	0x07
	.zero		1


	//   ....[12]....
        /*01b0*/ 	.word	0x00000790
        /*01b4*/ 	.word	0x000000ff
        /*01b8*/ 	.word	0x00000058
        /*01bc*/ 	.short	0x0100
        /*01be*/ 	.byte	0x07
	.zero		1


	//   ....[13]....
        /*01c0*/ 	.word	0x000007a0
        /*01c4*/ 	.word	0x000000ff
        /*01c8*/ 	.word	0x00000070
        /*01cc*/ 	.short	0x0100
        /*01ce*/ 	.byte	0x07
	.zero		1


	//   ....[14]....
        /*01d0*/ 	.word	0x000007b0
        /*01d4*/ 	.word	0x000000ff
        /*01d8*/ 	.word	0x00000060
        /*01dc*/ 	.short	0x0100
        /*01de*/ 	.byte	0x07
	.zero		1


	//   ....[15]....
        /*01e0*/ 	.word	0x000007c0
        /*01e4*/ 	.word	0x000000ff
        /*01e8*/ 	.word	0x00000078
        /*01ec*/ 	.short	0x0100
        /*01ee*/ 	.byte	0x07
	.zero		1


	//   ....[16]....
        /*01f0*/ 	.word	0x000008b0
        /*01f4*/ 	.word	0x000000ff
        /*01f8*/ 	.word	0x00000080
        /*01fc*/ 	.short	0x0100
        /*01fe*/ 	.byte	0x05
	.zero		1


	//   ....[17]....
        /*0200*/ 	.word	0x000008c0
        /*0204*/ 	.word	0x000000ff
        /*0208*/ 	.word	0x00000088
        /*020c*/ 	.short	0x0100
        /*020e*/ 	.byte	0x05
	.zero		1


	//   ....[18]....
        /*0210*/ 	.word	0x00000a00
        /*0214*/ 	.word	0x000000ff
        /*0218*/ 	.word	0x00000090
        /*021c*/ 	.short	0x0100
        /*021e*/ 	.byte	0x05
	.zero		1


	//   ....[19]....
        /*0220*/ 	.word	0x00000a10
        /*0224*/ 	.word	0x000000ff
        /*0228*/ 	.word	0x000000a0
        /*022c*/ 	.short	0x0100
        /*022e*/ 	.byte	0x05
	.zero		1


	//   ....[20]....
        /*0230*/ 	.word	0x00000a20
        /*0234*/ 	.word	0x000000ff
        /*0238*/ 	.word	0x00000098
        /*023c*/ 	.short	0x0100
        /*023e*/ 	.byte	0x05
	.zero		1


	//   ....[21]....
        /*0240*/ 	.word	0x00000a30
        /*0244*/ 	.word	0x000000ff
        /*0248*/ 	.word	0x000000a8
        /*024c*/ 	.short	0x0100
        /*024e*/ 	.byte	0x05
	.zero		1


	//   ....[22]....
        /*0250*/ 	.word	0x00000b60
        /*0254*/ 	.word	0x000000ff
        /*0258*/ 	.word	0x000000b0
        /*025c*/ 	.short	0x0100
        /*025e*/ 	.byte	0x07
	.zero		1


	//   ....[23]....
        /*0260*/ 	.word	0x00000b70
        /*0264*/ 	.word	0x000000ff
        /*0268*/ 	.word	0x000000d0
        /*026c*/ 	.short	0x0100
        /*026e*/ 	.byte	0x07
	.zero		1


	//   ....[24]....
        /*0270*/ 	.word	0x00000b80
        /*0274*/ 	.word	0x000000ff
        /*0278*/ 	.word	0x000000b8
        /*027c*/ 	.short	0x0100
        /*027e*/ 	.byte	0x07
	.zero		1


	//   ....[25]....
        /*0280*/ 	.word	0x00000b90
        /*0284*/ 	.word	0x000000ff
        /*0288*/ 	.word	0x000000d8
        /*028c*/ 	.short	0x0100
        /*028e*/ 	.byte	0x07
	.zero		1


	//   ....[26]....
        /*0290*/ 	.word	0x00000ba0
        /*0294*/ 	.word	0x000000ff
        /*0298*/ 	.word	0x000000c0
        /*029c*/ 	.short	0x0100
        /*029e*/ 	.byte	0x07
	.zero		1


	//   ....[27]....
        /*02a0*/ 	.word	0x00000bb0
        /*02a4*/ 	.word	0x000000ff
        /*02a8*/ 	.word	0x000000e0
        /*02ac*/ 	.short	0x0100
        /*02ae*/ 	.byte	0x07
	.zero		1


	//   ....[28]....
        /*02b0*/ 	.word	0x00000bc0
        /*02b4*/ 	.word	0x000000ff
        /*02b8*/ 	.word	0x000000c8
        /*02bc*/ 	.short	0x0100
        /*02be*/ 	.byte	0x07
	.zero		1


	//   ....[29]....
        /*02c0*/ 	.word	0x00000bd0
        /*02c4*/ 	.word	0x000000ff
        /*02c8*/ 	.word	0x000000e8
        /*02cc*/ 	.short	0x0100
        /*02ce*/ 	.byte	0x07
	.zero		1


	//   ....[30]....
        /*02d0*/ 	.word	0x00000cc0
        /*02d4*/ 	.word	0x000000ff
        /*02d8*/ 	.word	0x000000f0
        /*02dc*/ 	.short	0x0100
        /*02de*/ 	.byte	0x05
	.zero		1


	//   ....[31]....
        /*02e0*/ 	.word	0x00000cd0
        /*02e4*/ 	.word	0x000000ff
        /*02e8*/ 	.word	0x00000100
        /*02ec*/ 	.short	0x0100
        /*02ee*/ 	.byte	0x05
	.zero		1


	//   ....[32]....
        /*02f0*/ 	.word	0x00000ce0
        /*02f4*/ 	.word	0x000000ff
        /*02f8*/ 	.word	0x000000f8
        /*02fc*/ 	.short	0x0100
        /*02fe*/ 	.byte	0x05
	.zero		1


	//   ....[33]....
        /*0300*/ 	.word	0x00000cf0
        /*0304*/ 	.word	0x000000ff
        /*0308*/ 	.word	0x00000108
        /*030c*/ 	.short	0x0100
        /*030e*/ 	.byte	0x05
	.zero		1


	//   ....[34]....
        /*0310*/ 	.word	0x000015c0
        /*0314*/ 	.word	0x00000002
        /*0318*/ 	.word	0x00000100
        /*031c*/ 	.short	0x010a
        /*031e*/ 	.byte	0xff
	.zero		1


	//   ....[35]....
        /*0320*/ 	.word	0x000015f0
        /*0324*/ 	.word	0x00000002
        /*0328*/ 	.word	0x000000f0
        /*032c*/ 	.short	0x0101
        /*032e*/ 	.byte	0xff
	.zero		1


	//   ....[36]....
        /*0330*/ 	.word	0x000016c0
        /*0334*/ 	.word	0x000000ff
        /*0338*/ 	.word	0x00000028
        /*033c*/ 	.short	0x010a
        /*033e*/ 	.byte	0x08
	.zero		1


	//   ....[37]....
        /*0340*/ 	.word	0x00001760
        /*0344*/ 	.word	0x000000ff
        /*0348*/ 	.word	0x00000028
        /*034c*/ 	.short	0x010a
        /*034e*/ 	.byte	0x21
	.zero		1


	//   ....[38]....
        /*0350*/ 	.word	0x000018c0
        /*0354*/ 	.word	0x000000ff
        /*0358*/ 	.word	0x00000028
        /*035c*/ 	.short	0x010a
        /*035e*/ 	.byte	0x08
	.zero		1


	//   ....[39]....
        /*0360*/ 	.word	0x000019b0
        /*0364*/ 	.word	0x000000ff
        /*0368*/ 	.word	0x00000088
        /*036c*/ 	.short	0x0101
        /*036e*/ 	.byte	0x04
	.zero		1


	//   ....[40]....
        /*0370*/ 	.word	0x000019d0
        /*0374*/ 	.word	0x000000ff
        /*0378*/ 	.word	0x00000028
        /*037c*/ 	.short	0x010a
        /*037e*/ 	.byte	0x08
	.zero		1


	//   ....[41]....
        /*0380*/ 	.word	0x00001a50
        /*0384*/ 	.word	0x000000ff
        /*0388*/ 	.word	0x00000028
        /*038c*/ 	.short	0x010a
        /*038e*/ 	.byte	0x11
	.zero		1


	//   ....[42]....
        /*0390*/ 	.word	0x00001bb0
        /*0394*/ 	.word	0x000000ff
        /*0398*/ 	.word	0x00000028
        /*039c*/ 	.short	0x010a
        /*039e*/ 	.byte	0x08
	.zero		1


	//   ....[43]....
        /*03a0*/ 	.word	0x00001cd0
        /*03a4*/ 	.word	0x00000002
        /*03a8*/ 	.word	0x00000090
        /*03ac*/ 	.short	0x010a
        /*03ae*/ 	.byte	0xff
	.zero		1


	//   ....[44]....
        /*03b0*/ 	.word	0x00001d90
        /*03b4*/ 	.word	0x00000002
        /*03b8*/ 	.word	0x00000000
        /*03bc*/ 	.short	0x0101
        /*03be*/ 	.byte	0xff
	.zero		1


	//   ....[45]....
        /*03c0*/ 	.word	0x000022f0
        /*03c4*/ 	.word	0x000000ff
        /*03c8*/ 	.word	0x00000000
        /*03cc*/ 	.short	0x010a
        /*03ce*/ 	.byte	0x05
	.zero		1


	//   ....[46]....
        /*03d0*/ 	.word	0x00002380
        /*03d4*/ 	.word	0x000000ff
        /*03d8*/ 	.word	0x00000000
        /*03dc*/ 	.short	0x010a
        /*03de*/ 	.byte	0x05
	.zero		1


	//   ....[47]....
        /*03e0*/ 	.word	0x00002410
        /*03e4*/ 	.word	0x000000ff
        /*03e8*/ 	.word	0x00000000
        /*03ec*/ 	.short	0x010a
        /*03ee*/ 	.byte	0x05
	.zero		1


	//   ....[48]....
        /*03f0*/ 	.word	0x000024a0
        /*03f4*/ 	.word	0x000000ff
        /*03f8*/ 	.word	0x00000000
        /*03fc*/ 	.short	0x010a
        /*03fe*/ 	.byte	0x05
	.zero		1


	//   ....[49]....
        /*0400*/ 	.word	0x00002540
        /*0404*/ 	.word	0x00000000
        /*0408*/ 	.word	0x00000000
        /*040c*/ 	.short	0x010a
        /*040e*/ 	.byte	0xff
	.zero		1


	//   ....[50]....
        /*0410*/ 	.word	0x00002660
        /*0414*/ 	.word	0x00000000
        /*0418*/ 	.word	0x000000f0
        /*041c*/ 	.short	0x010a
        /*041e*/ 	.byte	0xff
	.zero		1


	//   ....[51]....
        /*0420*/ 	.word	0x000026d0
        /*0424*/ 	.word	0x00000000
        /*0428*/ 	.word	0x00000000
        /*042c*/ 	.short	0x0101
        /*042e*/ 	.byte	0xff
	.zero		1


	//   ....[52]....
        /*0430*/ 	.word	0x000026f0
        /*0434*/ 	.word	0x000000ff
        /*0438*/ 	.word	0x000000a0
        /*043c*/ 	.short	0x010a
        /*043e*/ 	.byte	0x05
	.zero		1


	//   ....[53]....
        /*0440*/ 	.word	0x00002810
        /*0444*/ 	.word	0x00000000
        /*0448*/ 	.word	0x00000090
        /*044c*/ 	.short	0x010a
        /*044e*/ 	.byte	0xff
	.zero		1


	//   ....[54]....
        /*0450*/ 	.word	0x00002910
        /*0454*/ 	.word	0x00000000
        /*0458*/ 	.word	0x00000000
        /*045c*/ 	.short	0x0101
        /*045e*/ 	.byte	0xff
	.zero		1


	//   ....[55]....
        /*0460*/ 	.word	0x000029a0
        /*0464*/ 	.word	0x000000ff
        /*0468*/ 	.word	0x000000a0
        /*046c*/ 	.short	0x0106
        /*046e*/ 	.byte	0x05
	.zero		1


	//   ....[56]....
        /*0470*/ 	.word	0x000029c0
        /*0474*/ 	.word	0x000000ff
        /*0478*/ 	.word	0x000000a0
        /*047c*/ 	.short	0x010a
        /*047e*/ 	.byte	0x05
	.zero		1


	//   ....[57]....
        /*0480*/ 	.word	0x00002a50
        /*0484*/ 	.word	0x000000ff
        /*0488*/ 	.word	0x000000a0
        /*048c*/ 	.short	0x0106
        /*048e*/ 	.byte	0x04
	.zero		1


	//   ....[58]....
        /*0490*/ 	.word	0x00002a90
        /*0494*/ 	.word	0x00000000
        /*0498*/ 	.word	0x000000a0
        /*049c*/ 	.short	0x010a
        /*049e*/ 	.byte	0xff
	.zero		1


	//   ....[59]....
        /*04a0*/ 	.word	0x00002f90
        /*04a4*/ 	.word	0x00000000
        /*04a8*/ 	.word	0x00000090
        /*04ac*/ 	.short	0x010a
        /*04ae*/ 	.byte	0xff
	.zero		1


	//   ....[60]....
        /*04b0*/ 	.word	0x00003090
        /*04b4*/ 	.word	0x00000003
        /*04b8*/ 	.word	0x00000000
        /*04bc*/ 	.short	0x0101
        /*04be*/ 	.byte	0xff
	.zero		1


	//   ....[61]....
        /*04c0*/ 	.word	0x000030a0
        /*04c4*/ 	.word	0x000000ff
        /*04c8*/ 	.word	0x00000000
        /*04cc*/ 	.short	0x010a
        /*04ce*/ 	.byte	0x04
	.zero		1


	//   ....[62]....
        /*04d0*/ 	.word	0x00003120
        /*04d4*/ 	.word	0x000000ff
        /*04d8*/ 	.word	0x000000d0
        /*04dc*/ 	.short	0x010a
        /*04de*/ 	.byte	0x08
	.zero		1


	//   ....[63]....
        /*04e0*/ 	.word	0x00003200
        /*04e4*/ 	.word	0x000000ff
        /*04e8*/ 	.word	0x00000000
        /*04ec*/ 	.short	0x010a
        /*04ee*/ 	.byte	0x07
	.zero		1


	//   ....[64]....
        /*04f0*/ 	.word	0x00003340
        /*04f4*/ 	.word	0x000000ff
        /*04f8*/ 	.word	0x00000000
        /*04fc*/ 	.short	0x010a
        /*04fe*/ 	.byte	0x04
	.zero		1


	//   ....[65]....
        /*0500*/ 	.word	0x00003530
        /*0504*/ 	.word	0x000000ff
        /*0508*/ 	.word	0x00000000
        /*050c*/ 	.short	0x010a
        /*050e*/ 	.byte	0x05
	.zero		1


	//   ....[66]....
        /*0510*/ 	.word	0x000035c0
        /*0514*/ 	.word	0x000000ff
        /*0518*/ 	.word	0x00000000
        /*051c*/ 	.short	0x010a
        /*051e*/ 	.byte	0x05
	.zero		1


	//   ....[67]....
        /*0520*/ 	.word	0x00003650
        /*0524*/ 	.word	0x000000ff
        /*0528*/ 	.word	0x00000000
        /*052c*/ 	.short	0x010a
        /*052e*/ 	.byte	0x05
	.zero		1


	//   ....[68]....
        /*0530*/ 	.word	0x000036e0
        /*0534*/ 	.word	0x000000ff
        /*0538*/ 	.word	0x00000000
        /*053c*/ 	.short	0x010a
        /*053e*/ 	.byte	0x07
	.zero		1


	//   ....[69]....
        /*0540*/ 	.word	0x00003b10
        /*0544*/ 	.word	0x00000000
        /*0548*/ 	.word	0x00000090
        /*054c*/ 	.short	0x010a
        /*054e*/ 	.byte	0xff
	.zero		1


	//   ....[70]....
        /*0550*/ 	.word	0x00003bd0
        /*0554*/ 	.word	0x00000000
        /*0558*/ 	.word	0x00000000
        /*055c*/ 	.short	0x0101
        /*055e*/ 	.byte	0xff
	.zero		1


	//   ....[71]....
        /*0560*/ 	.word	0x00003ef0
        /*0564*/ 	.word	0x000000ff
        /*0568*/ 	.word	0x00000088
        /*056c*/ 	.short	0x010a
        /*056e*/ 	.byte	0x07
	.zero		1


	//   ....[72]....
        /*0570*/ 	.word	0x00004110
        /*0574*/ 	.word	0x000000ff
        /*0578*/ 	.word	0x00000068
        /*057c*/ 	.short	0x010a
        /*057e*/ 	.byte	0x0f
	.zero		1


	//   ....[73]....
        /*0580*/ 	.word	0x00004310
        /*0584*/ 	.word	0x000000ff
        /*0588*/ 	.word	0x00000050
        /*058c*/ 	.short	0x010b
        /*058e*/ 	.byte	0x0f
	.zero		1


	//   ....[74]....
        /*0590*/ 	.word	0x00004360
        /*0594*/ 	.word	0x000000ff
        /*0598*/ 	.word	0x00000000
        /*059c*/ 	.short	0x0101
        /*059e*/ 	.byte	0x10
	.zero		1


	//   ....[75]....
        /*05a0*/ 	.word	0x000043a0
        /*05a4*/ 	.word	0x000000ff
        /*05a8*/ 	.word	0x00000068
        /*05ac*/ 	.short	0x010a
        /*05ae*/ 	.byte	0x0d
	.zero		1


	//   ....[76]....
        /*05b0*/ 	.word	0x000045e0
        /*05b4*/ 	.word	0x000000ff
        /*05b8*/ 	.word	0x00000050
        /*05bc*/ 	.short	0x010b
        /*05be*/ 	.byte	0x0d
	.zero		1


	//   ....[77]....
        /*05c0*/ 	.word	0x00004650
        /*05c4*/ 	.word	0x000000ff
        /*05c8*/ 	.word	0x00000000
        /*05cc*/ 	.short	0x0101
        /*05ce*/ 	.byte	0x0f
	.zero		1


	//   ....[78]....
        /*05d0*/ 	.word	0x000046a0
        /*05d4*/ 	.word	0x000000ff
        /*05d8*/ 	.word	0x00000000
        /*05dc*/ 	.short	0x010a
        /*05de*/ 	.byte	0x04
	.zero		1


	//   ....[79]....
        /*05e0*/ 	.word	0x00004730
        /*05e4*/ 	.word	0x000000ff
        /*05e8*/ 	.word	0x00000000
        /*05ec*/ 	.short	0x010a
        /*05ee*/ 	.byte	0x04
	.zero		1


	//   ....[80]....
        /*05f0*/ 	.word	0x000047d0
        /*05f4*/ 	.word	0x00000000
        /*05f8*/ 	.word	0x00000000
        /*05fc*/ 	.short	0x010a
        /*05fe*/ 	.byte	0xff
	.zero		1


	//   ....[81]....
        /*0600*/ 	.word	0x00004b40
        /*0604*/ 	.word	0x00000000
        /*0608*/ 	.word	0x00000090
        /*060c*/ 	.short	0x010a
        /*060e*/ 	.byte	0xff
	.zero		1


	//   ....[82]....
        /*0610*/ 	.word	0x00004c50
        /*0614*/ 	.word	0x00000000
        /*0618*/ 	.word	0x00000000
        /*061c*/ 	.short	0x0101
        /*061e*/ 	.byte	0xff
	.zero		1


	//   ....[83]....
        /*0620*/ 	.word	0x00005660
        /*0624*/ 	.word	0x00000002
        /*0628*/ 	.word	0x00000050
        /*062c*/ 	.short	0x010a
        /*062e*/ 	.byte	0xff
	.zero		1


	//   ....[84]....
        /*0630*/ 	.word	0x000056a0
        /*0634*/ 	.word	0x0000002c
        /*0638*/ 	.word	0x000000b0
        /*063c*/ 	.short	0x010a
        /*063e*/ 	.byte	0xff
	.zero		1


	//   ....[85]....
        /*0640*/ 	.word	0x00005790
        /*0644*/ 	.word	0x00000002
        /*0648*/ 	.word	0x00000050
        /*064c*/ 	.short	0x010a
        /*064e*/ 	.byte	0xff
	.zero		1


	//   ....[86]....
        /*0650*/ 	.word	0x00005920
        /*0654*/ 	.word	0x0000002c
        /*0658*/ 	.word	0x000000b0
        /*065c*/ 	.short	0x010a
        /*065e*/ 	.byte	0xff
	.zero		1


	//   ....[87]....
        /*0660*/ 	.word	0x000060e0
        /*0664*/ 	.word	0x00000000
        /*0668*/ 	.word	0x00000000
        /*066c*/ 	.short	0x0101
        /*066e*/ 	.byte	0xff
	.zero		1


	//   ....[88]....
        /*0670*/ 	.word	0x000060f0
        /*0674*/ 	.word	0x00000002
        /*0678*/ 	.word	0x00000050
        /*067c*/ 	.short	0x010a
        /*067e*/ 	.byte	0xff
	.zero		1


	//   ....[89]....
        /*0680*/ 	.word	0x000061b0
        /*0684*/ 	.word	0x00000002
        /*0688*/ 	.word	0x00000050
        /*068c*/ 	.short	0x010a
        /*068e*/ 	.byte	0xff
	.zero		1


	//   ....[90]....
        /*0690*/ 	.word	0x000064e0
        /*0694*/ 	.word	0x000000ff
        /*0698*/ 	.word	0x00000000
        /*069c*/ 	.short	0x0101
        /*069e*/ 	.byte	0x05
	.zero		1


	//   ....[91]....
        /*06a0*/ 	.word	0x00006aa0
        /*06a4*/ 	.word	0x00000000
        /*06a8*/ 	.word	0x00000000
        /*06ac*/ 	.short	0x0101
        /*06ae*/ 	.byte	0xff
	.zero		1


	//   ....[92]....
        /*06b0*/ 	.word	0x00006d10
        /*06b4*/ 	.word	0x000000ff
        /*06b8*/ 	.word	0x00000000
        /*06bc*/ 	.short	0x0101
        /*06be*/ 	.byte	0x04
	.zero		1


	//   ....[93]....
        /*06c0*/ 	.word	0x00006d30
        /*06c4*/ 	.word	0x00000002
        /*06c8*/ 	.word	0x00000100
        /*06cc*/ 	.short	0x010a
        /*06ce*/ 	.byte	0xff
	.zero		1


	//   ....[94]....
        /*06d0*/ 	.word	0x00006d90
        /*06d4*/ 	.word	0x00000002
        /*06d8*/ 	.word	0x00000028
        /*06dc*/ 	.short	0x010a
        /*06de*/ 	.byte	0xff
	.zero		1


	//   ....[95]....
        /*06e0*/ 	.word	0x00006df0
        /*06e4*/ 	.word	0x00000002
        /*06e8*/ 	.word	0x00000028
        /*06ec*/ 	.short	0x010a
        /*06ee*/ 	.byte	0xff
	.zero		1


	//   ....[96]....
        /*06f0*/ 	.word	0x00006e40
        /*06f4*/ 	.word	0x00000002
        /*06f8*/ 	.word	0x00000090
        /*06fc*/ 	.short	0x010a
        /*06fe*/ 	.byte	0xff
	.zero		1


	//   ....[97]....
        /*0700*/ 	.word	0x00006ea0
        /*0704*/ 	.word	0x00000000
        /*0708*/ 	.word	0x00000000
        /*070c*/ 	.short	0x010a
        /*070e*/ 	.byte	0xff
	.zero		1


	//   ....[98]....
        /*0710*/ 	.word	0x00006f00
        /*0714*/ 	.word	0x00000000
        /*0718*/ 	.word	0x00000000
        /*071c*/ 	.short	0x010a
        /*071e*/ 	.byte	0xff
	.zero		1


	//   ....[99]....
        /*0720*/ 	.word	0x00006f60
        /*0724*/ 	.word	0x00000000
        /*0728*/ 	.word	0x00000000
        /*072c*/ 	.short	0x010a
        /*072e*/ 	.byte	0xff
	.zero		1


	//   ....[100]....
        /*0730*/ 	.word	0x00006fc0
        /*0734*/ 	.word	0x00000000
        /*0738*/ 	.word	0x00000000
        /*073c*/ 	.short	0x010a
        /*073e*/ 	.byte	0xff
	.zero		1


	//   ....[101]....
        /*0740*/ 	.word	0x00007010
        /*0744*/ 	.word	0x00000000
        /*0748*/ 	.word	0x000000f0
        /*074c*/ 	.short	0x010a
        /*074e*/ 	.byte	0xff
	.zero		1


	//   ....[102]....
        /*0750*/ 	.word	0x00007070
        /*0754*/ 	.word	0x00000000
        /*0758*/ 	.word	0x000000a0
        /*075c*/ 	.short	0x010a
        /*075e*/ 	.byte	0xff
	.zero		1


	//   ....[103]....
        /*0760*/ 	.word	0x000070c0
        /*0764*/ 	.word	0x00000000
        /*0768*/ 	.word	0x00000090
        /*076c*/ 	.short	0x010a
        /*076e*/ 	.byte	0xff
	.zero		1


	//   ....[104]....
        /*0770*/ 	.word	0x00007120
        /*0774*/ 	.word	0x00000000
        /*0778*/ 	.word	0x000000a0
        /*077c*/ 	.short	0x010a
        /*077e*/ 	.byte	0xff
	.zero		1


	//   ....[105]....
        /*0780*/ 	.word	0x00007170
        /*0784*/ 	.word	0x00000000
        /*0788*/ 	.word	0x00000090
        /*078c*/ 	.short	0x010a
        /*078e*/ 	.byte	0xff
	.zero		1


	//   ....[106]....
        /*0790*/ 	.word	0x000071d0
        /*0794*/ 	.word	0x00000002
        /*0798*/ 	.word	0x000000d0
        /*079c*/ 	.short	0x010a
        /*079e*/ 	.byte	0xff
	.zero		1


	//   ....[107]....
        /*07a0*/ 	.word	0x00007230
        /*07a4*/ 	.word	0x00000000
        /*07a8*/ 	.word	0x00000000
        /*07ac*/ 	.short	0x010a
        /*07ae*/ 	.byte	0xff
	.zero		1


	//   ....[108]....
        /*07b0*/ 	.word	0x00007290
        /*07b4*/ 	.word	0x00000000
        /*07b8*/ 	.word	0x00000000
        /*07bc*/ 	.short	0x010a
        /*07be*/ 	.byte	0xff
	.zero		1


	//   ....[109]....
        /*07c0*/ 	.word	0x000072f0
        /*07c4*/ 	.word	0x00000000
        /*07c8*/ 	.word	0x00000000
        /*07cc*/ 	.short	0x010a
        /*07ce*/ 	.byte	0xff
	.zero		1


	//   ....[110]....
        /*07d0*/ 	.word	0x00007350
        /*07d4*/ 	.word	0x00000000
        /*07d8*/ 	.word	0x00000000
        /*07dc*/ 	.short	0x010a
        /*07de*/ 	.byte	0xff
	.zero		1


	//   ....[111]....
        /*07e0*/ 	.word	0x000073b0
        /*07e4*/ 	.word	0x00000000
        /*07e8*/ 	.word	0x00000000
        /*07ec*/ 	.short	0x010a
        /*07ee*/ 	.byte	0xff
	.zero		1


	//   ....[112]....
        /*07f0*/ 	.word	0x00007400
        /*07f4*/ 	.word	0x00000000
        /*07f8*/ 	.word	0x00000090
        /*07fc*/ 	.short	0x010a
        /*07fe*/ 	.byte	0xff
	.zero		1


	//   ....[113]....
        /*0800*/ 	.word	0x00007460
        /*0804*/ 	.word	0x00000000
        /*0808*/ 	.word	0x00000088
        /*080c*/ 	.short	0x010a
        /*080e*/ 	.byte	0xff
	.zero		1


	//   ....[114]....
        /*0810*/ 	.word	0x000074c0
        /*0814*/ 	.word	0x00000000
        /*0818*/ 	.word	0x00000068
        /*081c*/ 	.short	0x010a
        /*081e*/ 	.byte	0xff
	.zero		1


	//   ....[115]....
        /*0820*/ 	.word	0x00007520
        /*0824*/ 	.word	0x00000000
        /*0828*/ 	.word	0x00000068
        /*082c*/ 	.short	0x010a
        /*082e*/ 	.byte	0xff
	.zero		1


	//   ....[116]....
        /*0830*/ 	.word	0x00007580
        /*0834*/ 	.word	0x00000000
        /*0838*/ 	.word	0x00000000
        /*083c*/ 	.short	0x010a
        /*083e*/ 	.byte	0xff
	.zero		1


	//   ....[117]....
        /*0840*/ 	.word	0x000075e0
        /*0844*/ 	.word	0x00000000
        /*0848*/ 	.word	0x00000000
        /*084c*/ 	.short	0x010a
        /*084e*/ 	.byte	0xff
	.zero		1


	//   ....[118]....
        /*0850*/ 	.word	0x00007630
        /*0854*/ 	.word	0x00000000
        /*0858*/ 	.word	0x00000090
        /*085c*/ 	.short	0x010a
        /*085e*/ 	.byte	0xff
	.zero		1


	//   ....[119]....
        /*0860*/ 	.word	0x00007680
        /*0864*/ 	.word	0x00000002
        /*0868*/ 	.word	0x00000050
        /*086c*/ 	.short	0x010a
        /*086e*/ 	.byte	0xff
	.zero		1


	//   ....[120]....
        /*0870*/ 	.word	0x000076d0
        /*0874*/ 	.word	0x0000002c
        /*0878*/ 	.word	0x000000b0
        /*087c*/ 	.short	0x010a
        /*087e*/ 	.byte	0xff
	.zero		1


	//   ....[121]....
        /*0880*/ 	.word	0x00007720
        /*0884*/ 	.word	0x00000002
        /*0888*/ 	.word	0x00000050
        /*088c*/ 	.short	0x010a
        /*088e*/ 	.byte	0xff
	.zero		1


	//----- nvinfo : EIATTR_NUM_MBARRIERS
	.align		4
.L_47:
        /*0890*/ 	.byte	0x03, 0x38
        /*0892*/ 	.short	0x0022


	//----- nvinfo : EIATTR_EXIT_INSTR_OFFSETS
	.align		4
        /*0894*/ 	.byte	0x04, 0x1c
        /*0896*/ 	.short	(.L_49 - .L_48)


	//   ....[0]....
.L_48:
        /*0898*/ 	.word	0x00002570


	//   ....[1]....
        /*089c*/ 	.word	0x00002a60


	//   ....[2]....
        /*08a0*/ 	.word	0x00002ac0


	//   ....[3]....
        /*08a4*/ 	.word	0x00003940


	//   ....[4]....
        /*08a8*/ 	.word	0x00004800


	//   ....[5]....
        /*08ac*/ 	.word	0x00004840


	//   ....[6]....
        /*08b0*/ 	.word	0x00006c00


	//   ....[7]....
        /*08b4*/ 	.word	0x00006c80


	//   ....[8]....
        /*08b8*/ 	.word	0x00006cb0


	//   ....[9]....
        /*08bc*/ 	.word	0x00006d20


	//----- nvinfo : EIATTR_MAX_THREADS
	.align		4
.L_49:
        /*08c0*/ 	.byte	0x04, 0x05
        /*08c2*/ 	.short	(.L_51 - .L_50)
.L_50:
        /*08c4*/ 	.word	0x00000100
        /*08c8*/ 	.word	0x00000001
        /*08cc*/ 	.word	0x00000001


	//----- nvinfo : EIATTR_CRS_STACK_SIZE
	.align		4
.L_51:
        /*08d0*/ 	.byte	0x04, 0x1e
        /*08d2*/ 	.short	(.L_53 - .L_52)
.L_52:
        /*08d4*/ 	.word	0x00000000


	//----- nvinfo : EIATTR_CBANK_PARAM_SIZE
	.align		4
.L_53:
        /*08d8*/ 	.byte	0x03, 0x19
        /*08da*/ 	.short	0x0800


	//----- nvinfo : EIATTR_PARAM_CBANK
	.align		4
        /*08dc*/ 	.byte	0x04, 0x0a
        /*08de*/ 	.short	(.L_55 - .L_54)
	.align		4
.L_54:
        /*08e0*/ 	.word	index@(.nv.constant0._ZN7cutlass13device_kernelINS_4gemm6kernel13GemmUniversalIN4cute5tupleIJiiiiEEENS1_10collective13CollectiveMmaINS1_35MainloopSm100TmaUmmaWarpSpecializedILi5ELi2ELi4ENS5_IJNS4_1CILi1EEESB_SB_EEEEENS5_IJNSA_ILi64EEESE_NSA_ILi32EEEEEENS_6half_tENS5_IJlSB_lEEESH_SI_NS4_8TiledMMAINS4_8MMA_AtomIJNS4_20SM100_MMA_F16BF16_SSISH_SH_fLi64ELi64ELNS4_4UMMA5MajorE0ELSN_0ELNSM_7ScaleInE0ELSO_0EEEEEENS4_6LayoutISC_NS5_IJNSA_ILi0EEESS_SS_EEEEENS5_IJNS4_10UnderscoreESV_SV_EEEEENS4_13SM90_TMA_LOADENS4_14ComposedLayoutINS4_7SwizzleILi2ELi4ELi3EEENS4_18smem_ptr_flag_bitsILi16EEENSR_INS5_IJNSA_ILi8EEESF_EEENS5_IJSF_SB_EEEEEEEvNS4_8identityESY_S18_vS19_EENS_8epilogue10collective18CollectiveEpilogueINS1B_23Sm100TmaWarpSpecializedILi3ELi2ELi16ELb1ELb0EEEJSG_NS5_IJNSR_ISE_SB_EENSR_ISF_SB_EEEEESH_SI_SH_SI_NS1B_6fusion15FusionCallbacksIS1F_NS1J_17LinearCombinationISH_fSH_fLNS_15FloatRoundStyleE2EEESG_S1I_JEEENS4_5SM1004TMEM4LOAD26SM100_TMEM_LOAD_16dp256b4xESY_S18_NS4_17SM75_U32x4_LDSM_NENS4_14SM90_TMA_STOREES18_NS4_17SM90_U32x4_STSM_NENS4_39AutoVectorizingCopyWithAssumedAlignmentILi128EEEEEEvvEEEEvNT_6ParamsE)
        /*08e4*/ 	.short	0x0380
        /*08e6*/ 	.short	0x0800


	//----- nvinfo : EIATTR_SW_WAR
	.align		4
.L_55:
        /*08e8*/ 	.byte	0x04, 0x36
        /*08ea*/ 	.short	(.L_57 - .L_56)
.L_56:
        /*08ec*/ 	.word	0x00000008
.L_57:


//--------------------- .nv.callgraph             --------------------------
	.section	.nv.callgraph,"",@"SHT_CUDA_CALLGRAPH"
	.align	4
	.sectionentsize	8
	.align		4
        /*0000*/ 	.word	0x00000000
	.align		4
        /*0004*/ 	.word	0xffffffff
	.align		4
        /*0008*/ 	.word	index@(_ZN7cutlass13device_kernelINS_4gemm6kernel13GemmUniversalIN4cute5tupleIJiiiiEEENS1_10collective13CollectiveMmaINS1_35MainloopSm100TmaUmmaWarpSpecializedILi5ELi2ELi4ENS5_IJNS4_1CILi1EEESB_SB_EEEEENS5_IJNSA_ILi64EEESE_NSA_ILi32EEEEEENS_6half_tENS5_IJlSB_lEEESH_SI_NS4_8TiledMMAINS4_8MMA_AtomIJNS4_20SM100_MMA_F16BF16_SSISH_SH_fLi64ELi64ELNS4_4UMMA5MajorE0ELSN_0ELNSM_7ScaleInE0ELSO_0EEEEEENS4_6LayoutISC_NS5_IJNSA_ILi0EEESS_SS_EEEEENS5_IJNS4_10UnderscoreESV_SV_EEEEENS4_13SM90_TMA_LOADENS4_14ComposedLayoutINS4_7SwizzleILi2ELi4ELi3EEENS4_18smem_ptr_flag_bitsILi16EEENSR_INS5_IJNSA_ILi8EEESF_EEENS5_IJSF_SB_EEEEEEEvNS4_8identityESY_S18_vS19_EENS_8epilogue10collective18CollectiveEpilogueINS1B_23Sm100TmaWarpSpecializedILi3ELi2ELi16ELb1ELb0EEEJSG_NS5_IJNSR_ISE_SB_EENSR_ISF_SB_EEEEESH_SI_SH_SI_NS1B_6fusion15FusionCallbacksIS1F_NS1J_17LinearCombinationISH_fSH_fLNS_15FloatRoundStyleE2EEESG_S1I_JEEENS4_5SM1004TMEM4LOAD26SM100_TMEM_LOAD_16dp256b4xESY_S18_NS4_17SM75_U32x4_LDSM_NENS4_14SM90_TMA_STOREES18_NS4_17SM90_U32x4_STSM_NENS4_39AutoVectorizingCopyWithAssumedAlignmentILi128EEEEEEvvEEEEvNT_6ParamsE)
	.align		4
        /*000c*/ 	.word	index@(__assertfail)
	.align		4
        /*0010*/ 	.word	0x00000000
	.align		4
        /*0014*/ 	.word	0xfffffffe
	.align		4
        /*0018*/ 	.word	0x00000000
	.align		4
        /*001c*/ 	.word	0xfffffffd
	.align		4
        /*0020*/ 	.word	0x00000000
	.align		4
        /*0024*/ 	.word	0xfffffffc


//--------------------- .nv.constant4             --------------------------
	.section	.nv.constant4,"a",@progbits
	.align	8
	.align		8
.nv.constant4:
        /*0000*/ 	.dword	__assertfail
	.align		8
        /*0008*/ 	.dword	__unnamed_1
	.align		8
        /*0010*/ 	.dword	__unnamed_2
	.align		8
        /*0018*/ 	.dword	_ZN40_INTERNAL_a826c4a9_4_k_cu_d885e23f_213444cuda3std3__45__cpo5beginE
	.align		8
        /*0020*/ 	.dword	_ZN40_INTERNAL_a826c4a9_4_k_cu_d885e23f_213444cuda3std3__45__cpo3endE
	.align		8
        /*0028*/ 	.dword	_ZN40_INTERNAL_a826c4a9_4_k_cu_d885e23f_213444cuda3std3__45__cpo6cbeginE
	.align		8
        /*0030*/ 	.dword	_ZN40_INTERNAL_a826c4a9_4_k_cu_d885e23f_213444cuda3std3__45__cpo4cendE
	.align		8
        /*0038*/ 	.dword	_ZN40_INTERNAL_a826c4a9_4_k_cu_d885e23f_213444cuda3std3__442_GLOBAL__N__a826c4a9_4_k_cu_d885e23f_213446ignoreE
	.align		8
        /*0040*/ 	.dword	_ZN40_INTERNAL_a826c4a9_4_k_cu_d885e23f_213444cuda3std3__419piecewise_constructE
	.align		8
        /*0048*/ 	.dword	_ZN40_INTERNAL_a826c4a9_4_k_cu_d885e23f_213444cuda3std3__48in_placeE
	.align		8
        /*0050*/ 	.dword	_ZN40_INTERNAL_a826c4a9_4_k_cu_d885e23f_213444cuda3std6ranges3__45__cpo4swapE
	.align		8
        /*0058*/ 	.dword	_ZN40_INTERNAL_a826c4a9_4_k_cu_d885e23f_213444cuda3std6ranges3__45__cpo9iter_moveE
	.align		8
        /*0060*/ 	.dword	_ZN40_INTERNAL_a826c4a9_4_k_cu_d885e23f_213444cute7productE
	.align		8
        /*0068*/ 	.dword	_ZN40_INTERNAL_a826c4a9_4_k_cu_d885e23f_213444cute1_E
	.align		8
        /*0070*/ 	.dword	$str$25
	.align		8
        /*0078*/ 	.dword	$str$26
	.align		8
        /*0080*/ 	.dword	$str$27
	.align		8
        /*0088*/ 	.dword	$str$28


//--------------------- .text._ZN7cutlass13device_kernelINS_4gemm6kernel13GemmUniversalIN4cute5tupleIJiiiiEEENS1_10collective13CollectiveMmaINS1_35MainloopSm100TmaUmmaWarpSpecializedILi5ELi2ELi4ENS5_IJNS4_1CILi1EEESB_SB_EEEEENS5_IJNSA_ILi64EEESE_NSA_ILi32EEEEEENS_6half_tENS5_IJlSB_lEEESH_SI_NS4_8TiledMMAINS4_8MMA_AtomIJNS4_20SM100_MMA_F16BF16_SSISH_SH_fLi64ELi64ELNS4_4UMMA5MajorE0ELSN_0ELNSM_7ScaleInE0ELSO_0EEEEEENS4_6LayoutISC_NS5_IJNSA_ILi0EEESS_SS_EEEEENS5_IJNS4_10UnderscoreESV_SV_EEEEENS4_13SM90_TMA_LOADENS4_14ComposedLayoutINS4_7SwizzleILi2ELi4ELi3EEENS4_18smem_ptr_flag_bitsILi16EEENSR_INS5_IJNSA_ILi8EEESF_EEENS5_IJSF_SB_EEEEEEEvNS4_8identityESY_S18_vS19_EENS_8epilogue10collective18CollectiveEpilogueINS1B_23Sm100TmaWarpSpecializedILi3ELi2ELi16ELb1ELb0EEEJSG_NS5_IJNSR_ISE_SB_EENSR_ISF_SB_EEEEESH_SI_SH_SI_NS1B_6fusion15FusionCallbacksIS1F_NS1J_17LinearCombinationISH_fSH_fLNS_15FloatRoundStyleE2EEESG_S1I_JEEENS4_5SM1004TMEM4LOAD26SM100_TMEM_LOAD_16dp256b4xESY_S18_NS4_17SM75_U32x4_LDSM_NENS4_14SM90_TMA_STOREES18_NS4_17SM90_U32x4_STSM_NENS4_39AutoVectorizingCopyWithAssumedAlignmentILi128EEEEEEvvEEEEvNT_6ParamsE --------------------------
	.section	.text._ZN7cutlass13device_kernelINS_4gemm6kernel13GemmUniversalIN4cute5tupleIJiiiiEEENS1_10collective13CollectiveMmaINS1_35MainloopSm100TmaUmmaWarpSpecializedILi5ELi2ELi4ENS5_IJNS4_1CILi1EEESB_SB_EEEEENS5_IJNSA_ILi64EEESE_NSA_ILi32EEEEEENS_6half_tENS5_IJlSB_lEEESH_SI_NS4_8TiledMMAINS4_8MMA_AtomIJNS4_20SM100_MMA_F16BF16_SSISH_SH_fLi64ELi64ELNS4_4UMMA5MajorE0ELSN_0ELNSM_7ScaleInE0ELSO_0EEEEEENS4_6LayoutISC_NS5_IJNSA_ILi0EEESS_SS_EEEEENS5_IJNS4_10UnderscoreESV_SV_EEEEENS4_13SM90_TMA_LOADENS4_14ComposedLayoutINS4_7SwizzleILi2ELi4ELi3EEENS4_18smem_ptr_flag_bitsILi16EEENSR_INS5_IJNSA_ILi8EEESF_EEENS5_IJSF_SB_EEEEEEEvNS4_8identityESY_S18_vS19_EENS_8epilogue10collective18CollectiveEpilogueINS1B_23Sm100TmaWarpSpecializedILi3ELi2ELi16ELb1ELb0EEEJSG_NS5_IJNSR_ISE_SB_EENSR_ISF_SB_EEEEESH_SI_SH_SI_NS1B_6fusion15FusionCallbacksIS1F_NS1J_17LinearCombinationISH_fSH_fLNS_15FloatRoundStyleE2EEESG_S1I_JEEENS4_5SM1004TMEM4LOAD26SM100_TMEM_LOAD_16dp256b4xESY_S18_NS4_17SM75_U32x4_LDSM_NENS4_14SM90_TMA_STOREES18_NS4_17SM90_U32x4_STSM_NENS4_39AutoVectorizingCopyWithAssumedAlignmentILi128EEEEEEvvEEEEvNT_6ParamsE,"ax",@progbits
	.align	128
.text._ZN7cutlass13device_kernelINS_4gemm6kernel13GemmUniversalIN4cute5tupleIJiiiiEEENS1_10collective13CollectiveMmaINS1_35MainloopSm100TmaUmmaWarpSpecializedILi5ELi2ELi4ENS5_IJNS4_1CILi1EEESB_SB_EEEEENS5_IJNSA_ILi64EEESE_NSA_ILi32EEEEEENS_6half_tENS5_IJlSB_lEEESH_SI_NS4_8TiledMMAINS4_8MMA_AtomIJNS4_20SM100_MMA_F16BF16_SSISH_SH_fLi64ELi64ELNS4_4UMMA5MajorE0ELSN_0ELNSM_7ScaleInE0ELSO_0EEEEEENS4_6LayoutISC_NS5_IJNSA_ILi0EEESS_SS_EEEEENS5_IJNS4_10UnderscoreESV_SV_EEEEENS4_13SM90_TMA_LOADENS4_14ComposedLayoutINS4_7SwizzleILi2ELi4ELi3EEENS4_18smem_ptr_flag_bitsILi16EEENSR_INS5_IJNSA_ILi8EEESF_EEENS5_IJSF_SB_EEEEEEEvNS4_8identityESY_S18_vS19_EENS_8epilogue10collective18CollectiveEpilogueINS1B_23Sm100TmaWarpSpecializedILi3ELi2ELi16ELb1ELb0EEEJSG_NS5_IJNSR_ISE_SB_EENSR_ISF_SB_EEEEESH_SI_SH_SI_NS1B_6fusion15FusionCallbacksIS1F_NS1J_17LinearCombinationISH_fSH_fLNS_15FloatRoundStyleE2EEESG_S1I_JEEENS4_5SM1004TMEM4LOAD26SM100_TMEM_LOAD_16dp256b4xESY_S18_NS4_17SM75_U32x4_LDSM_NENS4_14SM90_TMA_STOREES18_NS4_17SM90_U32x4_STSM_NENS4_39AutoVectorizingCopyWithAssumedAlignmentILi128EEEEEEvvEEEEvNT_6ParamsE:
        .type           _ZN7cutlass13device_kernelINS_4gemm6kernel13GemmUniversalIN4cute5tupleIJiiiiEEENS1_10collective13CollectiveMmaINS1_35MainloopSm100TmaUmmaWarpSpecializedILi5ELi2ELi4ENS5_IJNS4_1CILi1EEESB_SB_EEEEENS5_IJNSA_ILi64EEESE_NSA_ILi32EEEEEENS_6half_tENS5_IJlSB_lEEESH_SI_NS4_8TiledMMAINS4_8MMA_AtomIJNS4_20SM100_MMA_F16BF16_SSISH_SH_fLi64ELi64ELNS4_4UMMA5MajorE0ELSN_0ELNSM_7ScaleInE0ELSO_0EEEEEENS4_6LayoutISC_NS5_IJNSA_ILi0EEESS_SS_EEEEENS5_IJNS4_10UnderscoreESV_SV_EEEEENS4_13SM90_TMA_LOADENS4_14ComposedLayoutINS4_7SwizzleILi2ELi4ELi3EEENS4_18smem_ptr_flag_bitsILi16EEENSR_INS5_IJNSA_ILi8EEESF_EEENS5_IJSF_SB_EEEEEEEvNS4_8identityESY_S18_vS19_EENS_8epilogue10collective18CollectiveEpilogueINS1B_23Sm100TmaWarpSpecializedILi3ELi2ELi16ELb1ELb0EEEJSG_NS5_IJNSR_ISE_SB_EENSR_ISF_SB_EEEEESH_SI_SH_SI_NS1B_6fusion15FusionCallbacksIS1F_NS1J_17LinearCombinationISH_fSH_fLNS_15FloatRoundStyleE2EEESG_S1I_JEEENS4_5SM1004TMEM4LOAD26SM100_TMEM_LOAD_16dp256b4xESY_S18_NS4_17SM75_U32x4_LDSM_NENS4_14SM90_TMA_STOREES18_NS4_17SM90_U32x4_STSM_NENS4_39AutoVectorizingCopyWithAssumedAlignmentILi128EEEEEEvvEEEEvNT_6ParamsE,@function
        .size           _ZN7cutlass13device_kernelINS_4gemm6kernel13GemmUniversalIN4cute5tupleIJiiiiEEENS1_10collective13CollectiveMmaINS1_35MainloopSm100TmaUmmaWarpSpecializedILi5ELi2ELi4ENS5_IJNS4_1CILi1EEESB_SB_EEEEENS5_IJNSA_ILi64EEESE_NSA_ILi32EEEEEENS_6half_tENS5_IJlSB_lEEESH_SI_NS4_8TiledMMAINS4_8MMA_AtomIJNS4_20SM100_MMA_F16BF16_SSISH_SH_fLi64ELi64ELNS4_4UMMA5MajorE0ELSN_0ELNSM_7ScaleInE0ELSO_0EEEEEENS4_6LayoutISC_NS5_IJNSA_ILi0EEESS_SS_EEEEENS5_IJNS4_10UnderscoreESV_SV_EEEEENS4_13SM90_TMA_LOADENS4_14ComposedLayoutINS4_7SwizzleILi2ELi4ELi3EEENS4_18smem_ptr_flag_bitsILi16EEENSR_INS5_IJNSA_ILi8EEESF_EEENS5_IJSF_SB_EEEEEEEvNS4_8identityESY_S18_vS19_EENS_8epilogue10collective18CollectiveEpilogueINS1B_23Sm100TmaWarpSpecializedILi3ELi2ELi16ELb1ELb0EEEJSG_NS5_IJNSR_ISE_SB_EENSR_ISF_SB_EEEEESH_SI_SH_SI_NS1B_6fusion15FusionCallbacksIS1F_NS1J_17LinearCombinationISH_fSH_fLNS_15FloatRoundStyleE2EEESG_S1I_JEEENS4_5SM1004TMEM4LOAD26SM100_TMEM_LOAD_16dp256b4xESY_S18_NS4_17SM75_U32x4_LDSM_NENS4_14SM90_TMA_STOREES18_NS4_17SM90_U32x4_STSM_NENS4_39AutoVectorizingCopyWithAssumedAlignmentILi128EEEEEEvvEEEEvNT_6ParamsE,(.L_x_157 - _ZN7cutlass13device_kernelINS_4gemm6kernel13GemmUniversalIN4cute5tupleIJiiiiEEENS1_10collective13CollectiveMmaINS1_35MainloopSm100TmaUmmaWarpSpecializedILi5ELi2ELi4ENS5_IJNS4_1CILi1EEESB_SB_EEEEENS5_IJNSA_ILi64EEESE_NSA_ILi32EEEEEENS_6half_tENS5_IJlSB_lEEESH_SI_NS4_8TiledMMAINS4_8MMA_AtomIJNS4_20SM100_MMA_F16BF16_SSISH_SH_fLi64ELi64ELNS4_4UMMA5MajorE0ELSN_0ELNSM_7ScaleInE0ELSO_0EEEEEENS4_6LayoutISC_NS5_IJNSA_ILi0EEESS_SS_EEEEENS5_IJNS4_10UnderscoreESV_SV_EEEEENS4_13SM90_TMA_LOADENS4_14ComposedLayoutINS4_7SwizzleILi2ELi4ELi3EEENS4_18smem_ptr_flag_bitsILi16EEENSR_INS5_IJNSA_ILi8EEESF_EEENS5_IJSF_SB_EEEEEEEvNS4_8identityESY_S18_vS19_EENS_8epilogue10collective18CollectiveEpilogueINS1B_23Sm100TmaWarpSpecializedILi3ELi2ELi16ELb1ELb0EEEJSG_NS5_IJNSR_ISE_SB_EENSR_ISF_SB_EEEEESH_SI_SH_SI_NS1B_6fusion15FusionCallbacksIS1F_NS1J_17LinearCombinationISH_fSH_fLNS_15FloatRoundStyleE2EEESG_S1I_JEEENS4_5SM1004TMEM4LOAD26SM100_TMEM_LOAD_16dp256b4xESY_S18_NS4_17SM75_U32x4_LDSM_NENS4_14SM90_TMA_STOREES18_NS4_17SM90_U32x4_STSM_NENS4_39AutoVectorizingCopyWithAssumedAlignmentILi128EEEEEEvvEEEEvNT_6ParamsE)
        .other          _ZN7cutlass13device_kernelINS_4gemm6kernel13GemmUniversalIN4cute5tupleIJiiiiEEENS1_10collective13CollectiveMmaINS1_35MainloopSm100TmaUmmaWarpSpecializedILi5ELi2ELi4ENS5_IJNS4_1CILi1EEESB_SB_EEEEENS5_IJNSA_ILi64EEESE_NSA_ILi32EEEEEENS_6half_tENS5_IJlSB_lEEESH_SI_NS4_8TiledMMAINS4_8MMA_AtomIJNS4_20SM100_MMA_F16BF16_SSISH_SH_fLi64ELi64ELNS4_4UMMA5MajorE0ELSN_0ELNSM_7ScaleInE0ELSO_0EEEEEENS4_6LayoutISC_NS5_IJNSA_ILi0EEESS_SS_EEEEENS5_IJNS4_10UnderscoreESV_SV_EEEEENS4_13SM90_TMA_LOADENS4_14ComposedLayoutINS4_7SwizzleILi2ELi4ELi3EEENS4_18smem_ptr_flag_bitsILi16EEENSR_INS5_IJNSA_ILi8EEESF_EEENS5_IJSF_SB_EEEEEEEvNS4_8identityESY_S18_vS19_EENS_8epilogue10collective18CollectiveEpilogueINS1B_23Sm100TmaWarpSpecializedILi3ELi2ELi16ELb1ELb0EEEJSG_NS5_IJNSR_ISE_SB_EENSR_ISF_SB_EEEEESH_SI_SH_SI_NS1B_6fusion15FusionCallbacksIS1F_NS1J_17LinearCombinationISH_fSH_fLNS_15FloatRoundStyleE2EEESG_S1I_JEEENS4_5SM1004TMEM4LOAD26SM100_TMEM_LOAD_16dp256b4xESY_S18_NS4_17SM75_U32x4_LDSM_NENS4_14SM90_TMA_STOREES18_NS4_17SM90_U32x4_STSM_NENS4_39AutoVectorizingCopyWithAssumedAlignmentILi128EEEEEEvvEEEEvNT_6ParamsE,@"STO_CUDA_ENTRY STV_DEFAULT"
_ZN7cutlass13device_kernelINS_4gemm6kernel13GemmUniversalIN4cute5tupleIJiiiiEEENS1_10collective13CollectiveMmaINS1_35MainloopSm100TmaUmmaWarpSpecializedILi5ELi2ELi4ENS5_IJNS4_1CILi1EEESB_SB_EEEEENS5_IJNSA_ILi64EEESE_NSA_ILi32EEEEEENS_6half_tENS5_IJlSB_lEEESH_SI_NS4_8TiledMMAINS4_8MMA_AtomIJNS4_20SM100_MMA_F16BF16_SSISH_SH_fLi64ELi64ELNS4_4UMMA5MajorE0ELSN_0ELNSM_7ScaleInE0ELSO_0EEEEEENS4_6LayoutISC_NS5_IJNSA_ILi0EEESS_SS_EEEEENS5_IJNS4_10UnderscoreESV_SV_EEEEENS4_13SM90_TMA_LOADENS4_14ComposedLayoutINS4_7SwizzleILi2ELi4ELi3EEENS4_18smem_ptr_flag_bitsILi16EEENSR_INS5_IJNSA_ILi8EEESF_EEENS5_IJSF_SB_EEEEEEEvNS4_8identityESY_S18_vS19_EENS_8epilogue10collective18CollectiveEpilogueINS1B_23Sm100TmaWarpSpecializedILi3ELi2ELi16ELb1ELb0EEEJSG_NS5_IJNSR_ISE_SB_EENSR_ISF_SB_EEEEESH_SI_SH_SI_NS1B_6fusion15FusionCallbacksIS1F_NS1J_17LinearCombinationISH_fSH_fLNS_15FloatRoundStyleE2EEESG_S1I_JEEENS4_5SM1004TMEM4LOAD26SM100_TMEM_LOAD_16dp256b4xESY_S18_NS4_17SM75_U32x4_LDSM_NENS4_14SM90_TMA_STOREES18_NS4_17SM90_U32x4_STSM_NENS4_39AutoVectorizingCopyWithAssumedAlignmentILi128EEEEEEvvEEEEvNT_6ParamsE:
[----:B------:R-:W1:Y:S01]  /*0000*/  LDC R1, c[0x0][0x37c] ;  /* 0x0000df00ff017b82 */ /* 0x000e620000000800 */
[----:B------:R-:W2:Y:S01]  /*0010*/  S2R R70, SR_TID.X ;  /* 0x0000000000467919 */ /* 0x000ea20000002100 */
[----:B------:R-:W3:Y:S01]  /*0020*/  LDCU.64 UR4, c[0x0][0x890] ;  /* 0x00011200ff0477ac */ /* 0x000ee20008000a00 */
[----:B------:R-:W-:Y:S02]  /*0030*/  PRMT R60, RZ, 0x7610, R60 ;  /* 0x00007610ff3c7816 */ /* 0x000fe4000000003c */
[----:B------:R-:W-:Y:S01]  /*0040*/  ELECT P5, URZ, PT ;  /* 0x0000000000ff782f */ /* 0x000fe200038a0000 */
[----:B------:R-:W4:Y:S01]  /*0050*/  LDCU.64 UR46, c[0x0][0x358] ;  /* 0x00006b00ff2e77ac */ /* 0x000f220008000a00 */
[----:B---3--:R-:W-:-:S04]  /*0060*/  UISETP.NE.U32.AND UP0, UPT, UR4, URZ, UPT ;  /* 0x000000ff0400728c */ /* 0x008fc8000bf05070 */
[----:B------:R-:W-:Y:S01]  /*0070*/  UISETP.NE.AND.EX UP0, UPT, UR5, URZ, UPT, UP0 ;  /* 0x000000ff0500728c */ /* 0x000fe2000bf05300 */
[----:B--2---:R-:W-:-:S05]  /*0080*/  SHF.R.U32.HI R65, RZ, 0x5, R70 ;  /* 0x00000005ff417819 */ /* 0x004fca0000011646 */
[----:B------:R-:W2:Y:S02]  /*0090*/  SHFL.IDX PT, R0, R65, RZ, 0x1f ;  /* 0x00001fff41007589 */ /* 0x000ea400000e0000 */
[----:B--2---:R-:W-:Y:S01]  /*00a0*/  R2UR UR8, R0 ;  /* 0x00000000000872ca */ /* 0x004fe200000e0000 */
[----:B-1--4-:R-:W-:-:S14]  /*00b0*/  BRA.U UP0, `(.L_x_0) ;  /* 0x00000001002c7547 */ /* 0x012fdc000b800000 */
[----:B------:R-:W1:Y:S02]  /*00c0*/  LDCU.64 UR6, c[0x0][0x888] ;  /* 0x00011100ff0677ac */ /* 0x000e640008000a00 */
[----:B-1----:R-:W-:-:S04]  /*00d0*/  UISETP.NE.U32.AND UP0, UPT, UR6, URZ, UPT ;  /* 0x000000ff0600728c */ /* 0x002fc8000bf05070 */
[----:B------:R-:W-:-:S09]  /*00e0*/  UISETP.NE.AND.EX UP0, UPT, UR7, URZ, UPT, UP0 ;  /* 0x000000ff0700728c */ /* 0x000fd2000bf05300 */
[----:B------:R-:W-:Y:S05]  /*00f0*/  BRA.U !UP0, `(.L_x_1) ;  /* 0x0000000108107547 */ /* 0x000fea000b800000 */
[----:B------:R-:W1:Y:S02]  /*0100*/  LDC.64 R2, c[0x0][0x888] ;  /* 0x00022200ff027b82 */ /* 0x000e640000000a00 */
[----:B-1----:R1:W5:Y:S01]  /*0110*/  LDG.E R35, desc[UR46][R2.64] ;  /* 0x0000002e02237981 */ /* 0x002362000c1e1900 */
[----:B------:R-:W-:Y:S01]  /*0120*/  HFMA2 R60, -RZ, RZ, 0, 5.9604644775390625e-08 ;  /* 0x00000001ff3c7431 */ /* 0x000fe200000001ff */
[----:B------:R-:W-:Y:S05]  /*0130*/  BRA `(.L_x_0) ;  /* 0x00000000000c7947 */ /* 0x000fea0003800000 */
.L_x_1:
[----:B------:R-:W1:Y:S01]  /*0140*/  LDCU UR6, c[0x0][0x880] ;  /* 0x00011000ff0677ac */ /* 0x000e620008000800 */
[----:B------:R-:W-:Y:S01]  /*0150*/  HFMA2 R60, -RZ, RZ, 0, 5.9604644775390625e-08 ;  /* 0x00000001ff3c7431 */ /* 0x000fe200000001ff */
[----:B-1----:R-:W-:-:S07]  /*0160*/  MOV R35, UR6 ;  /* 0x0000000600237c02 */ /* 0x002fce0008000f00 */
.L_x_0:
[----:B------:R-:W2:Y:S02]  /*0170*/  LDCU.64 UR6, c[0x0][0x8b0] ;  /* 0x00011600ff0677ac */ /* 0x000ea40008000a00 */
[----:B--2---:R-:W-:-:S04]  /*0180*/  UISETP.NE.U32.AND UP0, UPT, UR6, URZ, UPT ;  /* 0x000000ff0600728c */ /* 0x004fc8000bf05070 */
[----:B------:R-:W-:-:S09]  /*0190*/  UISETP.NE.AND.EX UP0, UPT, UR7, URZ, UPT, UP0 ;  /* 0x000000ff0700728c */ /* 0x000fd2000bf05300 */
[----:B------:R-:W-:Y:S05]  /*01a0*/  BRA.U UP0, `(.L_x_2) ;  /* 0x0000000100247547 */ /* 0x000fea000b800000 */
[----:B------:R-:W2:Y:S02]  /*01b0*/  LDCU.64 UR6, c[0x0][0x8a8] ;  /* 0x00011500ff0677ac */ /* 0x000ea40008000a00 */
[----:B--2---:R-:W-:-:S04]  /*01c0*/  UISETP.NE.U32.AND UP0, UPT, UR6, URZ, UPT ;  /* 0x000000ff0600728c */ /* 0x004fc8000bf05070 */
[----:B------:R-:W-:-:S09]  /*01d0*/  UISETP.NE.AND.EX UP0, UPT, UR7, URZ, UPT, UP0 ;  /* 0x000000ff0700728c */ /* 0x000fd2000bf05300 */
[----:B------:R-:W-:Y:S05]  /*01e0*/  BRA.U !UP0, `(.L_x_3) ;  /* 0x00000001080c7547 */ /* 0x000fea000b800000 */
[----:B-1----:R-:W1:Y:S02]  /*01f0*/  LDC.64 R2, c[0x0][0x8a8] ;  /* 0x00022a00ff027b82 */ /* 0x002e640000000a00 */
[----:B-1----:R2:W5:Y:S01]  /*0200*/  LDG.E R33, desc[UR46][R2.64] ;  /* 0x0000002e02217981 */ /* 0x002562000c1e1900 */
[----:B------:R-:W-:Y:S05]  /*0210*/  BRA `(.L_x_2) ;  /* 0x0000000000087947 */ /* 0x000fea0003800000 */
.L_x_3:
[----:B------:R-:W2:Y:S02]  /*0220*/  LDCU UR6, c[0x0][0x8a0] ;  /* 0x00011400ff0677ac */ /* 0x000ea40008000800 */
[----:B--2---:R-:W-:Y:S02]  /*0230*/  MOV R33, UR6 ;  /* 0x0000000600217c02 */ /* 0x004fe40008000f00 */
.L_x_2:
[----:B------:R-:W-:Y:S01]  /*0240*/  IMAD.U32 R0, RZ, RZ, UR8 ;  /* 0x00000008ff007e24 */ /* 0x000fe2000f8e00ff */
[----:B------:R-:W-:Y:S04]  /*0250*/  BSSY.RECONVERGENT B0, `(.L_x_4) ;  /* 0x000000c000007945 */ /* 0x000fe80003800200 */
[C---:B------:R-:W-:Y:S02]  /*0260*/  ISETP.NE.OR P1, PT, R0.reuse, 0x1, !P5 ;  /* 0x000000010000780c */ /* 0x040fe40006f25670 */
[----:B------:R-:W-:-:S11]  /*0270*/  ISETP.NE.OR P0, PT, R0, 0x3, !P5 ;  /* 0x000000030000780c */ /* 0x000fd60006f05670 */
[----:B------:R-:W-:Y:S05]  /*0280*/  @P1 BRA `(.L_x_5) ;  /* 0x0000000000201947 */ /* 0x000fea0003800000 */
[----:B------:R-:W3:Y:S02]  /*0290*/  LDCU.64 UR6, c[0x0][0x348] ;  /* 0x00006900ff0677ac */ /* 0x000ee40008000a00 */
[----:B---3--:R-:W-:Y:S02]  /*02a0*/  UIADD3 UR10, UP1, UPT, UR6, 0x80, URZ ;  /* 0x00000080060a7890 */ /* 0x008fe4000ff3e0ff */
[----:B------:R-:W-:Y:S02]  /*02b0*/  UIADD3 UR6, UP0, UPT, UR6, 0x180, URZ ;  /* 0x0000018006067890 */ /* 0x000fe4000ff1e0ff */
[----:B------:R-:W-:Y:S02]  /*02c0*/  UIADD3.X UR11, UPT, UPT, URZ, UR7, URZ, UP1, !UPT ;  /* 0x00000007ff0b7290 */ /* 0x000fe40008ffe4ff */
[----:B------:R-:W-:-:S07]  /*02d0*/  UIADD3.X UR7, UPT, UPT, URZ, UR7, URZ, UP0, !UPT ;  /* 0x00000007ff077290 */ /* 0x000fce00087fe4ff */
[----:B------:R3:W-:Y:S02]  /*02e0*/  UTMACCTL.PF [UR10] ;  /* 0x000000000a0079b9 */ /* 0x0007e40008040000 */
[----:B------:R3:W-:Y:S02]  /*02f0*/  UTMACCTL.PF [UR6] ;  /* 0x00000000060079b9 */ /* 0x0007e40008040000 */
[----:B---3--:R-:W-:Y:S01]  /*0300*/  NOP ;  /* 0x0000000000007918 */ /* 0x008fe20000000000 */
.L_x_5:
[----:B------:R-:W-:Y:S05]  /*0310*/  BSYNC.RECONVERGENT B0 ;  /* 0x0000000000007941 */ /* 0x000fea0003800200 */
.L_x_4:
[----:B------:R-:W-:Y:S04]  /*0320*/  BSSY.RECONVERGENT B0, `(.L_x_6) ;  /* 0x000000a000007945 */ /* 0x000fe80003800200 */
        /* <DEDUP_REMOVED lines=9> */
.L_x_7:
[----:B------:R-:W-:Y:S05]  /*03c0*/  BSYNC.RECONVERGENT B0 ;  /* 0x0000000000007941 */ /* 0x000fea0003800200 */
.L_x_6:
[----:B------:R-:W3:Y:S01]  /*03d0*/  LDCU.64 UR6, c[0x0][0x888] ;  /* 0x00011100ff0677ac */ /* 0x000ee20008000a00 */
[----:B------:R-:W-:Y:S02]  /*03e0*/  UISETP.EQ.U32.AND UP1, UPT, UR4, URZ, UPT ;  /* 0x000000ff0400728c */ /* 0x000fe4000bf22070 */
[----:B------:R-:W-:Y:S02]  /*03f0*/  UPLOP3.LUT UP2, UPT, UPT, UPT, UPT, 0x80, 0x8 ;  /* 0x000000000008789c */ /* 0x000fe40003f4f070 */
[----:B---3--:R-:W-:-:S04]  /*0400*/  UISETP.NE.U32.AND UP0, UPT, UR6, URZ, UPT ;  /* 0x000000ff0600728c */ /* 0x008fc8000bf05070 */
[----:B------:R-:W-:-:S04]  /*0410*/  UISETP.NE.AND.EX UP0, UPT, UR7, URZ, UPT, UP0 ;  /* 0x000000ff0700728c */ /* 0x000fc8000bf05300 */
[----:B------:R-:W-:-:S04]  /*0420*/  UISETP.EQ.OR.EX UP3, UPT, UR5, URZ, !UP0, UP1 ;  /* 0x000000ff0500728c */ /* 0x000fc8000c762710 */
[----:B------:R-:W-:-:S05]  /*0430*/  UP2UR UR53, UPR, URZ, 0x8 ;  /* 0x00000008ff357883 */ /* 0x000fca0008000000 */
[----:B------:R-:W-:Y:S07]  /*0440*/  BRA.U !UP3, `(.L_x_8) ;  /* 0x000000010b207547 */ /* 0x000fee000b800000 */
[----:B------:R-:W-:Y:S01]  /*0450*/  UISETP.NE.U32.AND UP2, UPT, UR4, URZ, UPT ;  /* 0x000000ff0400728c */ /* 0x000fe2000bf45070 */
[----:B-----5:R-:W-:Y:S01]  /*0460*/  FSETP.NEU.AND P0, PT, R35, RZ, PT ;  /* 0x000000ff2300720b */ /* 0x020fe20003f0d000 */
[----:B------:R-:W-:Y:S02]  /*0470*/  USEL UR4, URZ, 0xffffffff, UP0 ;  /* 0xffffffffff047887 */ /* 0x000fe40008000000 */
[----:B------:R-:W-:-:S10]  /*0480*/  UISETP.NE.AND.EX UP2, UPT, UR5, URZ, UPT, UP2 ;  /* 0x000000ff0500728c */ /* 0x000fd4000bf45320 */
[----:B------:R-:W-:Y:S01]  /*0490*/  VOTEU.ANY UP1, P0 ;  /* 0x0000000000ff7886 */ /* 0x000fe20000020100 */
[----:B------:R-:W-:-:S04]  /*04a0*/  @!UP2 USEL UR4, URZ, 0xffffffff, UP1 ;  /* 0xffffffffff04a887 */ /* 0x000fc80008800000 */
[----:B------:R-:W-:-:S04]  /*04b0*/  ULOP3.LUT UR4, UR4, 0x1, URZ, 0xc0, !UPT ;  /* 0x0000000104047892 */ /* 0x000fc8000f8ec0ff */
[----:B------:R-:W-:-:S11]  /*04c0*/  UISETP.NE.U32.AND UP2, UPT, UR4, 0x1, UPT ;  /* 0x000000010400788c */ /* 0x000fd6000bf45070 */
.L_x_8:
[----:B-12---:R-:W1:Y:S01]  /*04d0*/  SHFL.IDX PT, R2, R65, RZ, 0x1f ;  /* 0x00001fff41027589 */ /* 0x006e6200000e0000 */
[----:B------:R-:W-:-:S04]  /*04e0*/  UISETP.NE.AND UP1, UPT, UR8, 0x2, UPT ;  /* 0x000000020800788c */ /* 0x000fc8000bf25270 */
[----:B------:R-:W-:Y:S01]  /*04f0*/  USEL UR6, URZ, 0x1, UP1 ;  /* 0x00000001ff067887 */ /* 0x000fe20008800000 */
[----:B-1----:R-:W-:-:S13]  /*0500*/  ISETP.NE.AND P0, PT, R2, RZ, PT ;  /* 0x000000ff0200720c */ /* 0x002fda0003f05270 */
[----:B------:R-:W-:Y:S05]  /*0510*/  @P0 BRA `(.L_x_9) ;  /* 0x0000000000500947 */ /* 0x000fea0003800000 */
[----:B------:R-:W1:Y:S01]  /*0520*/  S2UR UR5, SR_CgaCtaId ;  /* 0x00000000000579c3 */ /* 0x000e620000008800 */
[----:B------:R-:W-:Y:S01]  /*0530*/  UMOV UR7, 0x400 ;  /* 0x0000040000077882 */ /* 0x000fe20000000000 */
[----:B------:R-:W-:Y:S01]  /*0540*/  UMOV UR4, 0x1 ;  /* 0x0000000100047882 */ /* 0x000fe20000000000 */
[----:B------:R-:W-:Y:S01]  /*0550*/  ELECT P0, URZ, PT ;  /* 0x0000000000ff782f */ /* 0x000fe20003800000 */
[----:B------:R-:W-:-:S04]  /*0560*/  UIADD3 UR10, UPT, UPT, -UR4, 0x100000, URZ ;  /* 0x00100000040a7890 */ /* 0x000fc8000fffe1ff */
[----:B------:R-:W-:Y:S02]  /*0570*/  USHF.L.U32 UR11, UR10, 0xb, URZ ;  /* 0x0000000b0a0b7899 */ /* 0x000fe400080006ff */
[----:B------:R-:W-:Y:S02]  /*0580*/  USHF.L.U32 UR10, UR10, 0x1, URZ ;  /* 0x000000010a0a7899 */ /* 0x000fe400080006ff */
[----:B-1----:R-:W-:Y:S01]  /*0590*/  ULEA UR5, UR5, UR7, 0x18 ;  /* 0x0000000705057291 */ /* 0x002fe2000f8ec0ff */
[----:B------:R-:W1:Y:S11]  /*05a0*/  FENCE.VIEW.ASYNC.S ;  /* 0x00000000000073c6 */ /* 0x000e760000000000 */
[----:B-1----:R1:W2:Y:S01]  /*05b0*/  SYNCS.EXCH.64 URZ, [UR5], UR10 ;  /* 0x0000000a05ff75b2 */ /* 0x0022a20008000100 */
[----:B------:R1:W3:Y:S01]  /*05c0*/  SYNCS.EXCH.64 URZ, [UR5+0x28], UR10 ;  /* 0x0000280a05ff75b2 */ /* 0x0002e20008000100 */
[----:B------:R1:W4:Y:S01]  /*05d0*/  SYNCS.EXCH.64 URZ, [UR5+0x8], UR10 ;  /* 0x0000080a05ff75b2 */ /* 0x0003220008000100 */
[----:B------:R1:W1:Y:S01]  /*05e0*/  SYNCS.EXCH.64 URZ, [UR5+0x30], UR10 ;  /* 0x0000300a05ff75b2 */ /* 0x0002620008000100 */
[----:B------:R1:W1:Y:S01]  /*05f0*/  SYNCS.EXCH.64 URZ, [UR5+0x10], UR10 ;  /* 0x0000100a05ff75b2 */ /* 0x0002620008000100 */
[----:B------:R1:W1:Y:S01]  /*0600*/  SYNCS.EXCH.64 URZ, [UR5+0x38], UR10 ;  /* 0x0000380a05ff75b2 */ /* 0x0002620008000100 */
[----:B------:R1:W1:Y:S01]  /*0610*/  SYNCS.EXCH.64 URZ, [UR5+0x18], UR10 ;  /* 0x0000180a05ff75b2 */ /* 0x0002620008000100 */
[----:B------:R1:W1:Y:S01]  /*0620*/  SYNCS.EXCH.64 URZ, [UR5+0x40], UR10 ;  /* 0x0000400a05ff75b2 */ /* 0x0002620008000100 */
[----:B------:R1:W1:Y:S01]  /*0630*/  SYNCS.EXCH.64 URZ, [UR5+0x20], UR10 ;  /* 0x0000200a05ff75b2 */ /* 0x0002620008000100 */
[----:B------:R1:W1:Y:S01]  /*0640*/  SYNCS.EXCH.64 URZ, [UR5+0x48], UR10 ;  /* 0x0000480a05ff75b2 */ /* 0x0002620008000100 */
[----:B------:R-:W-:Y:S01]  /*0650*/  NOP ;  /* 0x0000000000007918 */ /* 0x000fe20000000000 */
.L_x_9:
[----:B------:R-:W2:Y:S01]  /*0660*/  SHFL.IDX PT, R2, R65, RZ, 0x1f ;  /* 0x00001fff41027589 */ /* 0x000ea200000e0000 */
[----:B------:R-:W-:Y:S01]  /*0670*/  NOP ;  /* 0x0000000000007918 */ /* 0x000fe20000000000 */
[----:B--2---:R-:W-:-:S13]  /*0680*/  ISETP.NE.AND P0, PT, R2, 0x1, PT ;  /* 0x000000010200780c */ /* 0x004fda0003f05270 */
[----:B------:R-:W-:Y:S05]  /*0690*/  @P0 BRA `(.L_x_10) ;  /* 0x0000000000500947 */ /* 0x000fea0003800000 */
[----:B------:R-:W2:Y:S01]  /*06a0*/  S2UR UR7, SR_CgaCtaId ;  /* 0x00000000000779c3 */ /* 0x000ea20000008800 */
[----:B------:R-:W-:Y:S01]  /*06b0*/  UMOV UR9, 0x400 ;  /* 0x0000040000097882 */ /* 0x000fe20000000000 */
[----:B-1----:R-:W-:Y:S01]  /*06c0*/  UMOV UR5, 0x20 ;  /* 0x0000002000057882 */ /* 0x002fe20000000000 */
[----:B------:R-:W-:Y:S01]  /*06d0*/  UMOV UR4, 0x80 ;  /* 0x0000008000047882 */ /* 0x000fe20000000000 */
[----:B------:R-:W-:-:S04]  /*06e0*/  UIADD3 UR10, UPT, UPT, -UR5, 0x100000, URZ ;  /* 0x00100000050a7890 */ /* 0x000fc8000fffe1ff */
[----:B------:R-:W-:Y:S02]  /*06f0*/  USHF.L.U32 UR11, UR10, 0xb, URZ ;  /* 0x0000000b0a0b7899 */ /* 0x000fe400080006ff */
[----:B------:R-:W-:Y:S02]  /*0700*/  USHF.L.U32 UR10, UR10, 0x1, URZ ;  /* 0x000000010a0a7899 */ /* 0x000fe400080006ff */
[----:B------:R-:W-:-:S04]  /*0710*/  UIADD3 UR4, UPT, UPT, -UR4, 0x100000, URZ ;  /* 0x0010000004047890 */ /* 0x000fc8000fffe1ff */
[----:B------:R-:W-:Y:S02]  /*0720*/  USHF.L.U32 UR5, UR4, 0xb, URZ ;  /* 0x0000000b04057899 */ /* 0x000fe400080006ff */
[----:B------:R-:W-:Y:S01]  /*0730*/  USHF.L.U32 UR4, UR4, 0x1, URZ ;  /* 0x0000000104047899 */ /* 0x000fe200080006ff */
[----:B------:R-:W-:Y:S01]  /*0740*/  ELECT P0, URZ, PT ;  /* 0x0000000000ff782f */ /* 0x000fe20003800000 */
[----:B--2---:R-:W-:Y:S01]  /*0750*/  ULEA UR7, UR7, UR9, 0x18 ;  /* 0x0000000907077291 */ /* 0x004fe2000f8ec0ff */
[----:B------:R-:W1:Y:S11]  /*0760*/  FENCE.VIEW.ASYNC.S ;  /* 0x00000000000073c6 */ /* 0x000e760000000000 */
[----:B-1----:R2:W1:Y:S01]  /*0770*/  SYNCS.EXCH.64 URZ, [UR7+0x50], UR10 ;  /* 0x0000500a07ff75b2 */ /* 0x0024620008000100 */
[----:B------:R2:W1:Y:S01]  /*0780*/  SYNCS.EXCH.64 URZ, [UR7+0x68], UR4 ;  /* 0x0000680407ff75b2 */ /* 0x0004620008000100 */
[----:B------:R2:W1:Y:S01]  /*0790*/  SYNCS.EXCH.64 URZ, [UR7+0x58], UR10 ;  /* 0x0000580a07ff75b2 */ /* 0x0004620008000100 */
[----:B------:R2:W1:Y:S01]  /*07a0*/  SYNCS.EXCH.64 URZ, [UR7+0x70], UR4 ;  /* 0x0000700407ff75b2 */ /* 0x0004620008000100 */
[----:B------:R2:W1:Y:S01]  /*07b0*/  SYNCS.EXCH.64 URZ, [UR7+0x60], UR10 ;  /* 0x0000600a07ff75b2 */ /* 0x0004620008000100 */
[----:B------:R2:W1:Y:S02]  /*07c0*/  SYNCS.EXCH.64 URZ, [UR7+0x78], UR4 ;  /* 0x0000780407ff75b2 */ /* 0x0004640008000100 */
[----:B--2---:R-:W-:Y:S01]  /*07d0*/  NOP ;  /* 0x0000000000007918 */ /* 0x004fe20000000000 */
.L_x_10:
[----:B------:R-:W2:Y:S01]  /*07e0*/  SHFL.IDX PT, R2, R65, RZ, 0x1f ;  /* 0x00001fff41027589 */ /* 0x000ea200000e0000 */
[----:B------:R-:W-:Y:S01]  /*07f0*/  NOP ;  /* 0x0000000000007918 */ /* 0x000fe20000000000 */
[----:B--2---:R-:W-:-:S13]  /*0800*/  ISETP.NE.AND P0, PT, R2, 0x3, PT ;  /* 0x000000030200780c */ /* 0x004fda0003f05270 */
[----:B------:R-:W-:Y:S05]  /*0810*/  @P0 BRA `(.L_x_11) ;  /* 0x0000000000300947 */ /* 0x000fea0003800000 */
[----:B-1----:R-:W1:Y:S01]  /*0820*/  S2UR UR5, SR_CgaCtaId ;  /* 0x00000000000579c3 */ /* 0x002e620000008800 */
        /* <DEDUP_REMOVED lines=8> */
[----:B-1----:R2:W1:Y:S01]  /*08b0*/  SYNCS.EXCH.64 URZ, [UR5+0x80], UR10 ;  /* 0x0000800a05ff75b2 */ /* 0x0024620008000100 */
[----:B------:R2:W1:Y:S02]  /*08c0*/  SYNCS.EXCH.64 URZ, [UR5+0x88], UR10 ;  /* 0x0000880a05ff75b2 */ /* 0x0004640008000100 */
[----:B--2---:R-:W-:Y:S01]  /*08d0*/  NOP ;  /* 0x0000000000007918 */ /* 0x004fe20000000000 */
.L_x_11:
[----:B------:R-:W2:Y:S01]  /*08e0*/  SHFL.IDX PT, R2, R65, RZ, 0x1f ;  /* 0x00001fff41027589 */ /* 0x000ea200000e0000 */
[----:B------:R-:W-:Y:S01]  /*08f0*/  NOP ;  /* 0x0000000000007918 */ /* 0x000fe20000000000 */
[----:B--2---:R-:W-:-:S13]  /*0900*/  ISETP.NE.AND P0, PT, R2, 0x4, PT ;  /* 0x000000040200780c */ /* 0x004fda0003f05270 */
[----:B------:R-:W-:Y:S05]  /*0910*/  @P0 BRA `(.L_x_12) ;  /* 0x00000000004c0947 */ /* 0x000fea0003800000 */
[----:B-1----:R-:W1:Y:S01]  /*0920*/  S2UR UR5, SR_CgaCtaId ;  /* 0x00000000000579c3 */ /* 0x002e620000008800 */
[----:B------:R-:W-:Y:S01]  /*0930*/  UMOV UR9, 0x100 ;  /* 0x0000010000097882 */ /* 0x000fe20000000000 */
[----:B------:R-:W-:Y:S01]  /*0940*/  UMOV UR7, 0x400 ;  /* 0x0000040000077882 */ /* 0x000fe20000000000 */
[----:B------:R-:W-:Y:S01]  /*0950*/  USEL UR9, UR9, 0xe0, UP2 ;  /* 0x000000e009097887 */ /* 0x000fe20009000000 */
[----:B------:R-:W-:Y:S01]  /*0960*/  UMOV UR4, 0x1 ;  /* 0x0000000100047882 */ /* 0x000fe20000000000 */
[----:B------:R-:W-:Y:S01]  /*0970*/  ELECT P0, URZ, PT ;  /* 0x0000000000ff782f */ /* 0x000fe20003800000 */
[----:B------:R-:W-:-:S04]  /*0980*/  UIADD3 UR10, UPT, UPT, -UR4, 0x100000, URZ ;  /* 0x00100000040a7890 */ /* 0x000fc8000fffe1ff */
[----:B------:R-:W-:Y:S02]  /*0990*/  USHF.L.U32 UR11, UR10, 0xb, URZ ;  /* 0x0000000b0a0b7899 */ /* 0x000fe400080006ff */
[----:B------:R-:W-:Y:S02]  /*09a0*/  USHF.L.U32 UR10, UR10, 0x1, URZ ;  /* 0x000000010a0a7899 */ /* 0x000fe400080006ff */
[----:B------:R-:W-:-:S04]  /*09b0*/  UIADD3 UR12, UPT, UPT, -UR9, 0x100000, URZ ;  /* 0x00100000090c7890 */ /* 0x000fc8000fffe1ff */
[----:B------:R-:W-:Y:S02]  /*09c0*/  USHF.L.U32 UR13, UR12, 0xb, URZ ;  /* 0x0000000b0c0d7899 */ /* 0x000fe400080006ff */
[----:B------:R-:W-:Y:S02]  /*09d0*/  USHF.L.U32 UR12, UR12, 0x1, URZ ;  /* 0x000000010c0c7899 */ /* 0x000fe400080006ff */
[----:B-1----:R-:W-:Y:S01]  /*09e0*/  ULEA UR5, UR5, UR7, 0x18 ;  /* 0x0000000705057291 */ /* 0x002fe2000f8ec0ff */
[----:B------:R-:W1:Y:S11]  /*09f0*/  FENCE.VIEW.ASYNC.S ;  /* 0x00000000000073c6 */ /* 0x000e760000000000 */
[----:B-1----:R2:W1:Y:S01]  /*0a00*/  SYNCS.EXCH.64 URZ, [UR5+0x90], UR10 ;  /* 0x0000900a05ff75b2 */ /* 0x0024620008000100 */
[----:B------:R2:W1:Y:S01]  /*0a10*/  SYNCS.EXCH.64 URZ, [UR5+0xa0], UR12 ;  /* 0x0000a00c05ff75b2 */ /* 0x0004620008000100 */
[----:B------:R2:W1:Y:S01]  /*0a20*/  SYNCS.EXCH.64 URZ, [UR5+0x98], UR10 ;  /* 0x0000980a05ff75b2 */ /* 0x0004620008000100 */
[----:B------:R2:W1:Y:S02]  /*0a30*/  SYNCS.EXCH.64 URZ, [UR5+0xa8], UR12 ;  /* 0x0000a80c05ff75b2 */ /* 0x0004640008000100 */
[----:B--2---:R-:W-:Y:S01]  /*0a40*/  NOP ;  /* 0x0000000000007918 */ /* 0x004fe20000000000 */
.L_x_12:
        /* <DEDUP_REMOVED lines=22> */
[----:B------:R2:W1:Y:S01]  /*0bb0*/  SYNCS.EXCH.64 URZ, [UR7+0xe0], UR4 ;  /* 0x0000e00407ff75b2 */ /* 0x0004620008000100 */
[----:B------:R2:W1:Y:S01]  /*0bc0*/  SYNCS.EXCH.64 URZ, [UR7+0xc8], UR10 ;  /* 0x0000c80a07ff75b2 */ /* 0x0004620008000100 */
[----:B------:R2:W1:Y:S02]  /*0bd0*/  SYNCS.EXCH.64 URZ, [UR7+0xe8], UR4 ;  /* 0x0000e80407ff75b2 */ /* 0x0004640008000100 */
[----:B--2---:R-:W-:Y:S01]  /*0be0*/  NOP ;  /* 0x0000000000007918 */ /* 0x004fe20000000000 */
.L_x_13:
        /* <DEDUP_REMOVED lines=18> */
.L_x_14:
[----:B-1----:R-:W1:Y:S01]  /*0d10*/  S2UR UR5, SR_CTAID.X ;  /* 0x00000000000579c3 */ /* 0x002e620000002500 */
[----:B------:R-:W-:-:S05]  /*0d20*/  CS2R.32 R59, SR_CgaSize ;  /* 0x00000000003b7805 */ /* 0x000fca0000008a00 */
[----:B------:R-:W-:-:S05]  /*0d30*/  IMAD R59, R59, -0xa0, RZ ;  /* 0xffffff603b3b7824 */ /* 0x000fca00078e02ff */
[----:B------:R-:W-:-:S14]  /*0d40*/  R2UR UR9, R59 ;  /* 0x000000003b0972ca */ /* 0x000fdc00000e0000 */
[----:B------:R-:W2:Y:S01]  /*0d50*/  LDCU UR9, c[0x0][UR9+0x2b0] ;  /* 0x00005600090977ac */ /* 0x000ea20008000800 */
[----:B------:R-:W-:Y:S01]  /*0d60*/  NOP ;  /* 0x0000000000007918 */ /* 0x000fe20000000000 */
[----:B------:R-:W-:-:S05]  /*0d70*/  CS2R.32 R59, SR_CgaSize ;  /* 0x00000000003b7805 */ /* 0x000fca0000008a00 */
[----:B------:R-:W-:-:S05]  /*0d80*/  IMAD R59, R59, -0xa0, RZ ;  /* 0xffffff603b3b7824 */ /* 0x000fca00078e02ff */
[----:B------:R-:W-:-:S14]  /*0d90*/  R2UR UR7, R59 ;  /* 0x000000003b0772ca */ /* 0x000fdc00000e0000 */
[----:B------:R-:W3:Y:S01]  /*0da0*/  LDCU UR7, c[0x0][UR7+0x2b4] ;  /* 0x00005680070777ac */ /* 0x000ee20008000800 */
[----:B------:R-:W4:Y:S08]  /*0db0*/  S2UR UR4, SR_CTAID.Y ;  /* 0x00000000000479c3 */ /* 0x000f300000002600 */
[----:B------:R-:W3:Y:S01]  /*0dc0*/  LDC R10, c[0x0][0xb24] ;  /* 0x0002c900ff0a7b82 */ /* 0x000ee20000000800 */
[----:B-1----:R-:W-:-:S02]  /*0dd0*/  I2FP.F32.U32 R59, UR5 ;  /* 0x00000005003b7c45 */ /* 0x002fc40008201000 */
[----:B------:R-:W-:-:S05]  /*0de0*/  CS2R.32 R3, SR_CgaSize ;  /* 0x0000000000037805 */ /* 0x000fca0000008a00 */
[----:B------:R-:W-:-:S06]  /*0df0*/  IMAD R3, R3, -0xa0, RZ ;  /* 0xffffff6003037824 */ /* 0x000fcc00078e02ff */
[----:B------:R-:W1:Y:S01]  /*0e00*/  LDC R3, c[0x0][R3+0x2a0] ;  /* 0x0000a80003037b82 */ /* 0x000e620000000800 */
[----:B------:R-:W-:Y:S01]  /*0e10*/  MOV R21, UR5 ;  /* 0x0000000500157c02 */ /* 0x000fe20008000f00 */
[----:B--2---:R-:W-:Y:S01]  /*0e20*/  FMUL R59, R59, UR9 ;  /* 0x000000093b3b7c20 */ /* 0x004fe20008400000 */
[----:B----4-:R-:W-:Y:S02]  /*0e30*/  I2FP.F32.U32 R58, UR4 ;  /* 0x00000004003a7c45 */ /* 0x010fe40008201000 */
[----:B------:R-:W-:-:S05]  /*0e40*/  CS2R.32 R2, SR_CgaSize ;  /* 0x0000000000027805 */ /* 0x000fca0000008a00 */
[----:B------:R-:W-:-:S06]  /*0e50*/  IMAD R2, R2, -0xa0, RZ ;  /* 0xffffff6002027824 */ /* 0x000fcc00078e02ff */
[----:B------:R-:W2:Y:S01]  /*0e60*/  LDC R2, c[0x0][R2+0x2a4] ;  /* 0x0000a90002027b82 */ /* 0x000ea20000000800 */
[----:B------:R-:W-:Y:S01]  /*0e70*/  MOV R20, UR4 ;  /* 0x0000000400147c02 */ /* 0x000fe20008000f00 */
[----:B------:R-:W4:Y:S01]  /*0e80*/  F2I.U32.TRUNC.NTZ R59, R59 ;  /* 0x0000003b003b7305 */ /* 0x000f22000020f000 */
[----:B---3--:R-:W-:-:S05]  /*0e90*/  FMUL R58, R58, UR7 ;  /* 0x000000073a3a7c20 */ /* 0x008fca0008400000 */
[----:B------:R-:W-:Y:S01]  /*0ea0*/  BAR.SYNC.DEFER_BLOCKING 0x0 ;  /* 0x0000000000007b1d */ /* 0x000fe20000010000 */
[----:B------:R-:W-:-:S05]  /*0eb0*/  ISETP.GE.AND P0, PT, R10, 0x1, PT ;  /* 0x000000010a00780c */ /* 0x000fca0003f06270 */
[----:B------:R-:W3:Y:S02]  /*0ec0*/  F2I.U32.TRUNC.NTZ R58, R58 ;  /* 0x0000003a003a7305 */ /* 0x000ee4000020f000 */
[----:B------:R-:W2:Y:S01]  /*0ed0*/  S2UR UR36, SR_CTAID.Z ;  /* 0x00000000002479c3 */ /* 0x000ea20000002700 */
[----:B----4-:R-:W-:-:S05]  /*0ee0*/  IADD3 R59, PT, PT, -R59, RZ, RZ ;  /* 0x000000ff3b3b7210 */ /* 0x010fca0007ffe1ff */
[----:B-1----:R-:W-:Y:S01]  /*0ef0*/  IMAD R59, R3, R59, UR5 ;  /* 0x00000005033b7e24 */ /* 0x002fe2000f8e023b */
[----:B---3--:R-:W-:-:S05]  /*0f00*/  IADD3 R58, PT, PT, -R58, RZ, RZ ;  /* 0x000000ff3a3a7210 */ /* 0x008fca0007ffe1ff */
[----:B--2---:R-:W-:Y:S01]  /*0f10*/  IMAD R58, R2, R58, UR4 ;  /* 0x00000004023a7e24 */ /* 0x004fe2000f8e023a */
[----:B------:R-:W-:Y:S06]  /*0f20*/  @!P0 BRA `(.L_x_15) ;  /* 0x0000000000b88947 */ /* 0x000fec0003800000 */
[----:B------:R-:W1:Y:S01]  /*0f30*/  LDC.64 R4, c[0x0][0xb18] ;  /* 0x0002c600ff047b82 */ /* 0x000e620000000a00 */
[----:B------:R-:W-:-:S07]  /*0f40*/  ISETP.NE.AND P0, PT, R10, 0x1, PT ;  /* 0x000000010a00780c */ /* 0x000fce0003f05270 */
[----:B------:R-:W2:Y:S08]  /*0f50*/  LDC R9, c[0x0][0xb0c] ;  /* 0x0002c300ff097b82 */ /* 0x000eb00000000800 */
[----:B------:R-:W3:Y:S08]  /*0f60*/  LDC R12, c[0x0][0x370] ;  /* 0x0000dc00ff0c7b82 */ /* 0x000ef00000000800 */
[----:B------:R-:W4:Y:S01]  /*0f70*/  LDC R11, c[0x0][0x374] ;  /* 0x0000dd00ff0b7b82 */ /* 0x000f220000000800 */
[----:B-1----:R-:W-:-:S07]  /*0f80*/  ISETP.NE.AND P1, PT, R4, 0x1, PT ;  /* 0x000000010400780c */ /* 0x002fce0003f25270 */
[----:B------:R-:W3:Y:S01]  /*0f90*/  LDC.64 R6, c[0x0][0xb10] ;  /* 0x0002c400ff067b82 */ /* 0x000ee20000000a00 */
[----:B--2---:R-:W-:-:S07]  /*0fa0*/  ISETP.NE.AND P2, PT, R9, 0x1, PT ;  /* 0x000000010900780c */ /* 0x004fce0003f45270 */
[----:B------:R-:W1:Y:S08]  /*0fb0*/  LDC R8, c[0x0][0xb20] ;  /* 0x0002c800ff087b82 */ /* 0x000e700000000800 */
[----:B------:R-:W2:Y:S01]  /*0fc0*/  LDC.64 R2, c[0x0][0xb28] ;  /* 0x0002ca00ff027b82 */ /* 0x000ea20000000a00 */
[----:B----4-:R-:W-:-:S04]  /*0fd0*/  IMAD.HI.U32 R13, R11, R5, RZ ;  /* 0x000000050b0d7227 */ /* 0x010fc800078e00ff */
[----:B------:R-:W-:-:S04]  /*0fe0*/  IMAD.HI.U32 R5, R20, R5, RZ ;  /* 0x0000000514057227 */ /* 0x000fc800078e00ff */
[----:B---3--:R-:W-:-:S05]  /*0ff0*/  IMAD.HI.U32 R14, R12, R6, RZ ;  /* 0x000000060c0e7227 */ /* 0x008fca00078e00ff */
[-C--:B------:R-:W-:Y:S01]  /*1000*/  @P2 SHF.R.U32.HI R12, RZ, R7.reuse, R14 ;  /* 0x00000007ff0c2219 */ /* 0x080fe2000001160e */
[----:B------:R-:W-:Y:S01]  /*1010*/  IMAD.HI.U32 R14, R21, R6, RZ ;  /* 0x00000006150e7227 */ /* 0x000fe200078e00ff */
[-C--:B-1----:R-:W-:Y:S02]  /*1020*/  @P1 SHF.R.U32.HI R11, RZ, R8.reuse, R13 ;  /* 0x00000008ff0b1219 */ /* 0x082fe4000001160d */
[----:B------:R-:W-:Y:S02]  /*1030*/  SHF.R.U32.HI R5, RZ, R8, R5 ;  /* 0x00000008ff057219 */ /* 0x000fe40000011605 */
[----:B------:R-:W-:Y:S02]  /*1040*/  SHF.R.U32.HI R14, RZ, R7, R14 ;  /* 0x00000007ff0e7219 */ /* 0x000fe4000001160e */
[----:B------:R-:W-:Y:S01]  /*1050*/  SEL R5, R20, R5, !P1 ;  /* 0x0000000514057207 */ /* 0x000fe20004800000 */
[----:B--2---:R-:W-:Y:S01]  /*1060*/  IMAD.HI.U32 R13, R11, R2, RZ ;  /* 0x000000020b0d7227 */ /* 0x004fe200078e00ff */
[----:B------:R-:W-:-:S03]  /*1070*/  SEL R14, R21, R14, !P2 ;  /* 0x0000000e150e7207 */ /* 0x000fc60005000000 */
[----:B------:R-:W-:Y:S01]  /*1080*/  IMAD.HI.U32 R6, R12, R2, RZ ;  /* 0x000000020c067227 */ /* 0x000fe200078e00ff */
[----:B------:R-:W-:-:S04]  /*1090*/  @P0 SHF.R.U32.HI R11, RZ, R3, R13 ;  /* 0x00000003ff0b0219 */ /* 0x000fc8000001160d */
[----:B------:R-:W-:Y:S01]  /*10a0*/  @P0 SHF.R.U32.HI R12, RZ, R3, R6 ;  /* 0x00000003ff0c0219 */ /* 0x000fe20000011606 */
[----:B------:R-:W-:-:S04]  /*10b0*/  IMAD R11, R11, R10, RZ ;  /* 0x0000000a0b0b7224 */ /* 0x000fc800078e02ff */
[----:B------:R-:W-:Y:S01]  /*10c0*/  IMAD R6, R12, R10, RZ ;  /* 0x0000000a0c067224 */ /* 0x000fe200078e02ff */
[----:B------:R-:W-:-:S04]  /*10d0*/  ISETP.GE.AND P1, PT, R5, R11, PT ;  /* 0x0000000b0500720c */ /* 0x000fc80003f26270 */
[----:B------:R-:W-:Y:S01]  /*10e0*/  ISETP.GE.OR P1, PT, R14, R6, P1 ;  /* 0x000000060e00720c */ /* 0x000fe20000f26670 */
[----:B------:R-:W-:-:S05]  /*10f0*/  IMAD.HI.U32 R6, R5, R2, RZ ;  /* 0x0000000205067227 */ /* 0x000fca00078e00ff */
[----:B------:R-:W-:-:S04]  /*1100*/  SHF.R.U32.HI R6, RZ, R3, R6 ;  /* 0x00000003ff067219 */ /* 0x000fc80000011606 */
[----:B------:R-:W-:-:S03]  /*1110*/  SEL R6, R5, R6, !P0 ;  /* 0x0000000605067207 */ /* 0x000fc60004000000 */
[----:B------:R-:W-:Y:S01]  /*1120*/  @!P1 IMAD.HI.U32 R7, R14, R2, RZ ;  /* 0x000000020e079227 */ /* 0x000fe200078e00ff */
[----:B------:R-:W-:-:S04]  /*1130*/  IADD3 R2, PT, PT, -R6, RZ, RZ ;  /* 0x000000ff06027210 */ /* 0x000fc80007ffe1ff */
[----:B------:R-:W-:Y:S01]  /*1140*/  @!P1 SHF.R.U32.HI R3, RZ, R3, R7 ;  /* 0x00000003ff039219 */ /* 0x000fe20000011607 */
[----:B------:R-:W-:Y:S01]  /*1150*/  IMAD R2, R10, R2, R5 ;  /* 0x000000020a027224 */ /* 0x000fe200078e0205 */
[----:B------:R-:W-:Y:S02]  /*1160*/  IADD3 R7, PT, PT, -R5, RZ, RZ ;  /* 0x000000ff05077210 */ /* 0x000fe40007ffe1ff */
[----:B------:R-:W-:-:S03]  /*1170*/  @!P1 SEL R3, R14, R3, !P0 ;  /* 0x000000030e039207 */ /* 0x000fc60004000000 */
[----:B------:R-:W-:Y:S02]  /*1180*/  IMAD R7, R4, R7, R20 ;  /* 0x0000000704077224 */ /* 0x000fe400078e0214 */
[--C-:B------:R-:W-:Y:S02]  /*1190*/  @!P1 IMAD.IADD R6, R6, 0x1, -R3.reuse ;  /* 0x0000000106069824 */ /* 0x100fe400078e0a03 */
[----:B------:R-:W-:Y:S01]  /*11a0*/  @!P1 IMAD R3, R2, R12, R3 ;  /* 0x0000000c02039224 */ /* 0x000fe200078e0203 */
[----:B------:R-:W-:Y:S01]  /*11b0*/  IADD3 R2, PT, PT, -R14, RZ, RZ ;  /* 0x000000ff0e027210 */ /* 0x000fe20007ffe1ff */
[----:B------:R-:W-:Y:S02]  /*11c0*/  @!P1 IMAD R5, R6, R10, R14 ;  /* 0x0000000a06059224 */ /* 0x000fe400078e020e */
[----:B------:R-:W-:Y:S02]  /*11d0*/  @!P1 IMAD.MOV.U32 R14, RZ, RZ, R3 ;  /* 0x000000ffff0e9224 */ /* 0x000fe400078e0003 */
[----:B------:R-:W-:-:S02]  /*11e0*/  IMAD R2, R9, R2, R21 ;  /* 0x0000000209027224 */ /* 0x000fc400078e0215 */
[----:B------:R-:W-:Y:S02]  /*11f0*/  IMAD R20, R5, R4, R7 ;  /* 0x0000000405147224 */ /* 0x000fe400078e0207 */
[----:B------:R-:W-:Y:S02]  /*1200*/  IMAD R21, R14, R9, R2 ;  /* 0x000000090e157224 */ /* 0x000fe400078e0202 */
.L_x_15:
[----:B------:R-:W1:Y:S01]  /*1210*/  LDCU UR4, c[0x0][0xb30] ;  /* 0x00016600ff0477ac */ /* 0x000e620008000800 */
[----:B------:R-:W2:Y:S08]  /*1220*/  S2UR UR37, SR_CgaCtaId ;  /* 0x00000000002579c3 */ /* 0x000eb00000008800 */
[----:B------:R-:W3:Y:S01]  /*1230*/  LDC R26, c[0x0][0xb24] ;  /* 0x0002c900ff1a7b82 */ /* 0x000ee20000000800 */
[----:B-1----:R-:W-:-:S09]  /*1240*/  UISETP.NE.AND UP1, UPT, UR4, 0x1, UPT ;  /* 0x000000010400788c */ /* 0x002fd2000bf25270 */
[----:B--2---:R-:W-:Y:S05]  /*1250*/  BRA.U UP1, `(.L_x_16) ;  /* 0x0000000101407547 */ /* 0x004fea000b800000 */
[----:B------:R-:W1:Y:S08]  /*1260*/  LDC.64 R4, c[0x0][0xb10] ;  /* 0x0002c400ff047b82 */ /* 0x000e700000000a00 */
[----:B------:R-:W2:Y:S08]  /*1270*/  LDC.64 R2, c[0x0][0xb18] ;  /* 0x0002c600ff027b82 */ /* 0x000eb00000000a00 */
[----:B------:R-:W4:Y:S08]  /*1280*/  LDC R6, c[0x0][0xb20] ;  /* 0x0002c800ff067b82 */ /* 0x000f300000000800 */
[----:B------:R-:W3:Y:S01]  /*1290*/  LDC R7, c[0x0][0xb0c] ;  /* 0x0002c300ff077b82 */ /* 0x000ee20000000800 */
[----:B-1----:R-:W-:-:S05]  /*12a0*/  IMAD.HI.U32 R4, R21, R4, RZ ;  /* 0x0000000415047227 */ /* 0x002fca00078e00ff */
[----:B------:R-:W-:Y:S01]  /*12b0*/  SHF.R.U32.HI R4, RZ, R5, R4 ;  /* 0x00000005ff047219 */ /* 0x000fe20000011604 */
[----:B--2---:R-:W-:Y:S01]  /*12c0*/  IMAD.HI.U32 R3, R20, R3, RZ ;  /* 0x0000000314037227 */ /* 0x004fe200078e00ff */
[----:B------:R-:W-:-:S04]  /*12d0*/  ISETP.NE.AND P0, PT, R2, 0x1, PT ;  /* 0x000000010200780c */ /* 0x000fc80003f05270 */
[----:B----4-:R-:W-:-:S04]  /*12e0*/  SHF.R.U32.HI R3, RZ, R6, R3 ;  /* 0x00000006ff037219 */ /* 0x010fc80000011603 */
[----:B------:R-:W-:Y:S02]  /*12f0*/  SEL R3, R20, R3, !P0 ;  /* 0x0000000314037207 */ /* 0x000fe40004000000 */
[----:B---3--:R-:W-:-:S04]  /*1300*/  ISETP.NE.AND P1, PT, R7, 0x1, PT ;  /* 0x000000010700780c */ /* 0x008fc80003f25270 */
[----:B------:R-:W-:-:S05]  /*1310*/  SEL R4, R21, R4, !P1 ;  /* 0x0000000415047207 */ /* 0x000fca0004800000 */
[----:B------:R-:W-:Y:S02]  /*1320*/  IMAD.IADD R5, R3, 0x1, -R4 ;  /* 0x0000000103057824 */ /* 0x000fe400078e0a04 */
[----:B------:R-:W-:Y:S02]  /*1330*/  IMAD.IADD R3, R4, 0x1, -R3 ;  /* 0x0000000104037824 */ /* 0x000fe400078e0a03 */
[----:B------:R-:W-:Y:S02]  /*1340*/  IMAD R21, R5, R7, R21 ;  /* 0x0000000705157224 */ /* 0x000fe400078e0215 */
[----:B------:R-:W-:-:S07]  /*1350*/  IMAD R20, R3, R2, R20 ;  /* 0x0000000203147224 */ /* 0x000fce00078e0214 */
.L_x_16:
[----:B------:R-:W-:Y:S01]  /*1360*/  BAR.SYNC.DEFER_BLOCKING 0x0 ;  /* 0x0000000000007b1d */ /* 0x000fe20000010000 */
[----:B------:R-:W-:Y:S01]  /*1370*/  UISETP.NE.AND UP1, UPT, UR8, 0x2, UPT ;  /* 0x000000020800788c */ /* 0x000fe2000bf25270 */
[----:B------:R-:W-:Y:S02]  /*1380*/  ISETP.NE.OR P5, PT, R0, 0x2, !P5 ;  /* 0x000000020000780c */ /* 0x000fe40006fa5670 */
[----:B------:R-:W-:-:S06]  /*1390*/  LOP3.LUT R2, R70, 0x1f, RZ, 0xc0, !PT ;  /* 0x0000001f46027812 */ /* 0x000fcc00078ec0ff */
[----:B------:R-:W-:Y:S05]  /*13a0*/  BRA.U UP1, `(.L_x_17) ;  /* 0x0000001101787547 */ /* 0x000fea000b800000 */
[----:B------:R-:W1:Y:S01]  /*13b0*/  LDCU UR13, c[0x0][0x38c] ;  /* 0x00007180ff0d77ac */ /* 0x000e620008000800 */
[----:B------:R-:W2:Y:S01]  /*13c0*/  LDC R8, c[0x0][0x370] ;  /* 0x0000dc00ff087b82 */ /* 0x000ea20000000800 */
[----:B------:R-:W-:Y:S01]  /*13d0*/  PLOP3.LUT P1, PT, PT, PT, UP2, 0x80, 0x8 ;  /* 0x000000000008781c */ /* 0x000fe20003f2f028 */
[----:B------:R-:W-:Y:S01]  /*13e0*/  IMAD.MOV.U32 R15, RZ, RZ, 0x1 ;  /* 0x00000001ff0f7424 */ /* 0x000fe200078e00ff */
[----:B------:R-:W-:Y:S01]  /*13f0*/  ISETP.EQ.OR P4, PT, R2, RZ, P5 ;  /* 0x000000ff0200720c */ /* 0x000fe20002f82670 */
[----:B------:R-:W-:Y:S01]  /*1400*/  IMAD.MOV.U32 R14, RZ, RZ, RZ ;  /* 0x000000ffff0e7224 */ /* 0x000fe200078e00ff */
[----:B------:R-:W-:Y:S02]  /*1410*/  PLOP3.LUT P1, PT, P1, PT, PT, 0x8, 0x80 ;  /* 0x000000000080781c */ /* 0x000fe40000f2e170 */
[----:B------:R-:W-:Y:S01]  /*1420*/  CS2R R12, SRZ ;  /* 0x00000000000c7805 */ /* 0x000fe2000001ff00 */
[----:B------:R-:W-:Y:S01]  /*1430*/  IMAD.MOV.U32 R11, RZ, RZ, 0x1 ;  /* 0x00000001ff0b7424 */ /* 0x000fe200078e00ff */
[----:B------:R-:W4:Y:S01]  /*1440*/  LDC R0, c[0x0][0x374] ;  /* 0x0000dd00ff007b82 */ /* 0x000f220000000800 */
[----:B------:R-:W2:Y:S01]  /*1450*/  LDCU.64 UR22, c[0x0][0x348] ;  /* 0x00006900ff1677ac */ /* 0x000ea20008000a00 */
[----:B------:R-:W-:Y:S01]  /*1460*/  UMOV UR6, URZ ;  /* 0x000000ff00067c82 */ /* 0x000fe20008000000 */
[----:B-1----:R-:W-:-:S04]  /*1470*/  UIADD3 UR5, UPT, UPT, UR13, 0x1f, URZ ;  /* 0x0000001f0d057890 */ /* 0x002fc8000fffe0ff */
[----:B------:R-:W-:-:S04]  /*1480*/  USHF.R.S32.HI UR4, URZ, 0x1f, UR5 ;  /* 0x0000001fff047899 */ /* 0x000fc80008011405 */
[----:B------:R-:W-:-:S04]  /*1490*/  ULEA.HI UR4, UR4, UR5, URZ, 0x5 ;  /* 0x0000000504047291 */ /* 0x000fc8000f8f28ff */
[----:B------:R-:W-:Y:S02]  /*14a0*/  USHF.R.S32.HI UR15, URZ, 0x5, UR4 ;  /* 0x00000005ff0f7899 */ /* 0x000fe40008011404 */
[----:B------:R-:W-:Y:S02]  /*14b0*/  UIADD3 UR4, UPT, UPT, UR13, -0x1, URZ ;  /* 0xffffffff0d047890 */ /* 0x000fe4000fffe0ff */
[----:B------:R-:W-:Y:S02]  /*14c0*/  UISETP.LT.U32.AND UP0, UPT, UR15, 0x5, UPT ;  /* 0x000000050f00788c */ /* 0x000fe4000bf01070 */
[----:B------:R-:W-:Y:S02]  /*14d0*/  UISETP.GE.U32.AND UP1, UPT, UR4, -0x3f, UPT ;  /* 0xffffffc10400788c */ /* 0x000fe4000bf26070 */
[----:B------:R-:W-:Y:S02]  /*14e0*/  USEL UR14, UR15, 0x5, UP0 ;  /* 0x000000050f0e7887 */ /* 0x000fe40008000000 */
[----:B------:R-:W-:-:S02]  /*14f0*/  UIADD3 UR13, UPT, UPT, UR13, 0x3e, URZ ;  /* 0x0000003e0d0d7890 */ /* 0x000fc4000fffe0ff */
[----:B------:R-:W-:Y:S02]  /*1500*/  UIADD3 UR5, UPT, UPT, UR14, -0x1, URZ ;  /* 0xffffffff0e057890 */ /* 0x000fe4000fffe0ff */
[----:B------:R-:W-:-:S03]  /*1510*/  UIADD3 UR7, UPT, UPT, UR15, -UR14, URZ ;  /* 0x8000000e0f077290 */ /* 0x000fc6000fffe0ff */
[----:B------:R-:W-:-:S04]  /*1520*/  @UP1 UIADD3 UR5, UPT, UPT, UR14, URZ, URZ ;  /* 0x000000ff0e051290 */ /* 0x000fc8000fffe0ff */
[----:B--2---:R-:W-:-:S12]  /*1530*/  UIADD3 UR5, UPT, UPT, UR5, 0x1, URZ ;  /* 0x0000000105057890 */ /* 0x004fd8000fffe0ff */
.L_x_35:
[----:B------:R-:W-:Y:S01]  /*1540*/  UISETP.NE.AND UP0, UPT, UR37, URZ, UPT ;  /* 0x000000ff2500728c */ /* 0x000fe2000bf05270 */
[----:B------:R-:W1:Y:S08]  /*1550*/  S2UR UR37, SR_CgaCtaId ;  /* 0x00000000002579c3 */ /* 0x000e700000008800 */
[----:B------:R-:W-:Y:S05]  /*1560*/  BRA.U UP0, `(.L_x_18) ;  /* 0x0000000100347547 */ /* 0x000fea000b800000 */
[----:B------:R-:W2:Y:S01]  /*1570*/  S2R R2, SR_CgaCtaId ;  /* 0x0000000000027919 */ /* 0x000ea20000008800 */
[----:B------:R-:W-:-:S04]  /*1580*/  MOV R3, 0x400 ;  /* 0x0000040000037802 */ /* 0x000fc80000000f00 */
[----:B--2---:R-:W-:Y:S02]  /*1590*/  LEA R2, R2, R3, 0x18 ;  /* 0x0000000302027211 */ /* 0x004fe400078ec0ff */
[----:B------:R-:W-:-:S03]  /*15a0*/  SHF.L.U32 R3, R11, 0x1f, RZ ;  /* 0x0000001f0b037819 */ /* 0x000fc600000006ff */
[----:B------:R-:W-:-:S04]  /*15b0*/  IMAD R2, R12, 0x8, R2 ;  /* 0x000000080c027824 */ /* 0x000fc800078e0202 */
[----:B------:R-:W2:Y:S02]  /*15c0*/  SYNCS.PHASECHK.TRANS64.TRYWAIT P0, [R2+URZ+0x100], R3 ;  /* 0x00010003020075a7 */ /* 0x000ea400080011ff */
[----:B--2---:R-:W-:Y:S05]  /*15d0*/  @!P0 BRA `(.L_x_19) ;  /* 0x0000005400d48947 */ /* 0x004fea0003800000 */
.L_x_116:
[----:B------:R-:W-:Y:S01]  /*15e0*/  VIADD R12, R12, 0x1 ;  /* 0x000000010c0c7836 */ /* 0x000fe20000000000 */
[----:B------:R2:W-:Y:S04]  /*15f0*/  SYNCS.ARRIVE.TRANS64.A1T0 RZ, [R2+URZ+0xf0], RZ ;  /* 0x0000f0ff02ff79a7 */ /* 0x0005e800081000ff */
[----:B------:R-:W-:-:S04]  /*1600*/  ISETP.NE.AND P0, PT, R12, 0x2, PT ;  /* 0x000000020c00780c */ /* 0x000fc80003f05270 */
[----:B------:R-:W-:Y:S02]  /*1610*/  SEL R12, R12, RZ, P0 ;  /* 0x000000ff0c0c7207 */ /* 0x000fe40000000000 */
[----:B--2---:R-:W-:-:S04]  /*1620*/  SEL R2, RZ, 0x1, P0 ;  /* 0x00000001ff027807 */ /* 0x004fc80000000000 */
[----:B------:R-:W-:-:S07]  /*1630*/  LOP3.LUT R11, R11, R2, RZ, 0x3c, !PT ;  /* 0x000000020b0b7212 */ /* 0x000fce00078e3cff */
.L_x_18:
[----:B------:R-:W-:Y:S01]  /*1640*/  UMOV UR4, 0x400 ;  /* 0x0000040000047882 */ /* 0x000fe20000000000 */
[----:B------:R-:W-:Y:S01]  /*1650*/  SHF.L.U32 R2, R15, 0x1f, RZ ;  /* 0x0000001f0f027819 */ /* 0x000fe200000006ff */
[----:B-1----:R-:W-:Y:S01]  /*1660*/  ULEA UR4, UR37, UR4, 0x18 ;  /* 0x0000000425047291 */ /* 0x002fe2000f8ec0ff */
[----:B------:R-:W-:Y:S01]  /*1670*/  R2UR UR35, R21 ;  /* 0x00000000152372ca */ /* 0x000fe200000e0000 */
[----:B------:R-:W-:Y:S01]  /*1680*/  UISETP.GE.U32.AND UP0, UPT, UR13, 0x3f, UPT ;  /* 0x0000003f0d00788c */ /* 0x000fe2000bf06070 */
[----:B------:R-:W-:Y:S01]  /*1690*/  R2UR UR11, R20 ;  /* 0x00000000140b72ca */ /* 0x000fe200000e0000 */
[----:B------:R-:W-:Y:S01]  /*16a0*/  ULEA UR8, UR6, UR4, 0x3 ;  /* 0x0000000406087291 */ /* 0x000fe2000f8e18ff */
[----:B------:R-:W-:-:S08]  /*16b0*/  UMOV UR24, URZ ;  /* 0x000000ff00187c82 */ /* 0x000fd00008000000 */
[----:B------:R1:W2:Y:S01]  /*16c0*/  SYNCS.PHASECHK.TRANS64.TRYWAIT P0, [UR8+0x28], R2 ;  /* 0x00002802ff0075a7 */ /* 0x0002a20008001108 */
[----:B------:R-:W-:Y:S02]  /*16d0*/  USHF.L.U32 UR35, UR35, 0x6, URZ ;  /* 0x0000000623237899 */ /* 0x000fe400080006ff */
[----:B------:R-:W-:Y:S01]  /*16e0*/  USHF.L.U32 UR11, UR11, 0x6, URZ ;  /* 0x000000060b0b7899 */ /* 0x000fe200080006ff */
[----:B------:R-:W-:Y:S11]  /*16f0*/  BRA.U !UP0, `(.L_x_20) ;  /* 0x0000000108a47547 */ /* 0x000ff6000b800000 */
[----:B------:R-:W-:Y:S01]  /*1700*/  UMOV UR16, URZ ;  /* 0x000000ff00107c82 */ /* 0x000fe20008000000 */
[----:B------:R-:W-:-:S05]  /*1710*/  UMOV UR17, UR6 ;  /* 0x0000000600117c82 */ /* 0x000fca0008000000 */
.L_x_25:
[----:B-1----:R-:W-:Y:S01]  /*1720*/  ULEA UR33, UR17, UR4, 0x3 ;  /* 0x0000000411217291 */ /* 0x002fe2000f8e18ff */
[----:B--2---:R-:W-:Y:S01]  /*1730*/  @!P5 MOV R3, 0x2000 ;  /* 0x000020000003d802 */ /* 0x004fe20000000f00 */
[----:B--2---:R-:W-:Y:S10]  /*1740*/  @P0 BRA `(.L_x_21) ;  /* 0x00000000000c0947 */ /* 0x004ff40003800000 */
[----:B------:R-:W-:-:S04]  /*1750*/  SHF.L.U32 R4, R15, 0x1f, RZ ;  /* 0x0000001f0f047819 */ /* 0x000fc800000006ff */
[----:B------:R-:W2:Y:S02]  /*1760*/  SYNCS.PHASECHK.TRANS64.TRYWAIT P0, [UR33+0x28], R4 ;  /* 0x00002804ff0075a7 */ /* 0x000ea40008001121 */
[----:B--2---:R-:W-:Y:S05]  /*1770*/  @!P0 BRA `(.L_x_22) ;  /* 0x0000005400808947 */ /* 0x004fea0003800000 */
.L_x_21:
[----:B------:R2:W-:Y:S01]  /*1780*/  @!P5 SYNCS.ARRIVE.TRANS64 RZ, [UR33], R3 ;  /* 0x00000003ffffd9a7 */ /* 0x0005e20008000021 */
[----:B------:R-:W-:Y:S04]  /*1790*/  BSSY.RECONVERGENT B0, `(.L_x_23) ;  /* 0x0000003000007945 */ /* 0x000fe80003800200 */
[----:B------:R-:W-:Y:S05]  /*17a0*/  @P4 BRA `(.L_x_24) ;  /* 0x0000000000044947 */ /* 0x000fea0003800000 */
[----:B------:R-:W-:Y:S05]  /*17b0*/  BPT.TRAP 0x1 ;  /* 0x000000040000795c */ /* 0x000fea0000300000 */
.L_x_24:
[----:B------:R-:W-:Y:S05]  /*17c0*/  BSYNC.RECONVERGENT B0 ;  /* 0x0000000000007941 */ /* 0x000fea0003800200 */
.L_x_23:
[----:B------:R-:W-:Y:S02]  /*17d0*/  UIADD3 UR6, UPT, UPT, UR17, 0x1, URZ ;  /* 0x0000000111067890 */ /* 0x000fe4000fffe0ff */
[----:B------:R-:W-:Y:S02]  /*17e0*/  UIADD3 UR26, UP1, UPT, UR22, 0x80, URZ ;  /* 0x00000080161a7890 */ /* 0x000fe4000ff3e0ff */
[----:B------:R-:W-:Y:S02]  /*17f0*/  UISETP.NE.AND UP0, UPT, UR6, 0x5, UPT ;  /* 0x000000050600788c */ /* 0x000fe4000bf05270 */
[----:B------:R-:W-:Y:S02]  /*1800*/  USHF.L.U32 UR34, UR16, 0x5, URZ ;  /* 0x0000000510227899 */ /* 0x000fe400080006ff */
[----:B------:R-:W-:Y:S02]  /*1810*/  USEL UR9, URZ, 0x1, UP0 ;  /* 0x00000001ff097887 */ /* 0x000fe40008000000 */
[----:B------:R-:W-:-:S02]  /*1820*/  USEL UR6, UR6, URZ, UP0 ;  /* 0x000000ff06067287 */ /* 0x000fc40008000000 */
[----:B------:R-:W-:Y:S02]  /*1830*/  UIADD3 UR20, UP0, UPT, UR22, 0x180, URZ ;  /* 0x0000018016147890 */ /* 0x000fe4000ff1e0ff */
[----:B------:R-:W-:Y:S01]  /*1840*/  ULEA UR8, UR6, UR4, 0x3 ;  /* 0x0000000406087291 */ /* 0x000fe2000f8e18ff */
[----:B------:R-:W-:Y:S01]  /*1850*/  LOP3.LUT R15, R15, UR9, RZ, 0x3c, !PT ;  /* 0x000000090f0f7c12 */ /* 0x000fe2000f8e3cff */
[----:B------:R-:W-:Y:S02]  /*1860*/  UIADD3.X UR27, UPT, UPT, URZ, UR23, URZ, UP1, !UPT ;  /* 0x00000017ff1b7290 */ /* 0x000fe40008ffe4ff */
[----:B------:R-:W-:Y:S01]  /*1870*/  UIADD3.X UR21, UPT, UPT, URZ, UR23, URZ, UP0, !UPT ;  /* 0x00000017ff157290 */ /* 0x000fe200087fe4ff */
[----:B-1----:R-:W-:Y:S01]  /*1880*/  SHF.L.U32 R2, R15, 0x1f, RZ ;  /* 0x0000001f0f027819 */ /* 0x002fe200000006ff */
[----:B------:R-:W-:Y:S01]  /*1890*/  UMOV UR18, 0x0 ;  /* 0x0000000000127882 */ /* 0x000fe20000000000 */
[----:B------:R-:W-:Y:S01]  /*18a0*/  UMOV UR19, 0x10000000 ;  /* 0x1000000000137882 */ /* 0x000fe20000000000 */
[----:B------:R-:W-:Y:S01]  /*18b0*/  UMOV UR12, UR36 ;  /* 0x00000024000c7c82 */ /* 0x000fe20008000000 */
[----:B------:R1:W1:Y:S01]  /*18c0*/  SYNCS.PHASECHK.TRANS64.TRYWAIT P0, [UR8+0x28], R2 ;  /* 0x00002802ff0075a7 */ /* 0x0002620008001108 */
[----:B------:R-:W-:Y:S01]  /*18d0*/  ULEA UR8, UR17, UR4, 0xc ;  /* 0x0000000411087291 */ /* 0x000fe2000f8e60ff */
[----:B------:R-:W-:Y:S01]  /*18e0*/  UMOV UR9, UR33 ;  /* 0x0000002100097c82 */ /* 0x000fe20008000000 */
[----:B------:R-:W-:-:S02]  /*18f0*/  UMOV UR10, UR34 ;  /* 0x00000022000a7c82 */ /* 0x000fc40008000000 */
[----:B------:R-:W-:Y:S02]  /*1900*/  UIADD3 UR32, UPT, UPT, UR8, 0x3400, URZ ;  /* 0x0000340008207890 */ /* 0x000fe4000fffe0ff */
[----:B------:R-:W-:Y:S02]  /*1910*/  UIADD3 UR8, UPT, UPT, UR8, 0x8400, URZ ;  /* 0x0000840008087890 */ /* 0x000fe4000fffe0ff */
[----:B------:R-:W-:Y:S01]  /*1920*/  UIADD3 UR16, UPT, UPT, UR16, 0x1, URZ ;  /* 0x0000000110107890 */ /* 0x000fe2000fffe0ff */
[----:B------:R-:W-:Y:S01]  /*1930*/  UMOV UR24, UR5 ;  /* 0x0000000500187c82 */ /* 0x000fe20008000000 */
[----:B------:R-:W-:Y:S02]  /*1940*/  UMOV UR17, UR6 ;  /* 0x0000000600117c82 */ /* 0x000fe40008000000 */
[----:B------:R-:W-:Y:S01]  /*1950*/  UISETP.NE.AND UP0, UPT, UR16, UR5, UPT ;  /* 0x000000051000728c */ /* 0x000fe2000bf05270 */
[----:B------:R1:W-:Y:S02]  /*1960*/  UTMALDG.3D [UR32], [UR26], desc[UR18] ;  /* 0x000012201a0075b4 */ /* 0x0003e40008011000 */
[----:B------:R1:W-:Y:S06]  /*1970*/  UTMALDG.3D [UR8], [UR20], desc[UR18] ;  /* 0x00001208140075b4 */ /* 0x0003ec0008011000 */
[----:B------:R-:W-:Y:S05]  /*1980*/  BRA.U UP0, `(.L_x_25) ;  /* 0xfffffffd00647547 */ /* 0x000fea000b83ffff */
.L_x_20:
[----:B-1----:R-:W-:Y:S01]  /*1990*/  ULEA UR8, UR6, UR4, 0x3 ;  /* 0x0000000406087291 */ /* 0x002fe2000f8e18ff */
[----:B------:R-:W-:Y:S01]  /*19a0*/  SHF.L.U32 R2, R15, 0x1f, RZ ;  /* 0x0000001f0f027819 */ /* 0x000fe200000006ff */
[----:B------:R-:W-:Y:S01]  /*19b0*/  @!P1 SYNCS.ARRIVE.TRANS64.A1T0 RZ, [UR4+0x88], RZ ;  /* 0x000088ffffff99a7 */ /* 0x000fe20008100004 */
[----:B------:R-:W-:-:S06]  /*19c0*/  UISETP.GT.AND UP0, UPT, UR15, UR14, UPT ;  /* 0x0000000e0f00728c */ /* 0x000fcc000bf04270 */
[----:B--2---:R1:W2:Y:S03]  /*19d0*/  SYNCS.PHASECHK.TRANS64.TRYWAIT P0, [UR8+0x28], R2 ;  /* 0x00002802ff0075a7 */ /* 0x0042a60008001108 */
[----:B------:R-:W-:Y:S05]  /*19e0*/  BRA.U !UP0, `(.L_x_26) ;  /* 0x0000000108a87547 */ /* 0x000fea000b800000 */
[----:B------:R-:W-:Y:S01]  /*19f0*/  UIADD3 UR21, UPT, UPT, UR7, UR24, URZ ;  /* 0x0000001807157290 */ /* 0x000fe2000fffe0ff */
[----:B------:R-:W-:-:S11]  /*1a00*/  UMOV UR25, UR6 ;  /* 0x0000000600197c82 */ /* 0x000fd60008000000 */
.L_x_31:
[----:B-1----:R-:W-:Y:S01]  /*1a10*/  ULEA UR17, UR25, UR4, 0x3 ;  /* 0x0000000419117291 */ /* 0x002fe2000f8e18ff */
[----:B--2---:R-:W-:Y:S01]  /*1a20*/  @!P5 MOV R3, 0x2000 ;  /* 0x000020000003d802 */ /* 0x004fe20000000f00 */
[----:B--2---:R-:W-:Y:S10]  /*1a30*/  @P0 BRA `(.L_x_27) ;  /* 0x00000000000c0947 */ /* 0x004ff40003800000 */
[----:B------:R-:W-:-:S04]  /*1a40*/  SHF.L.U32 R4, R15, 0x1f, RZ ;  /* 0x0000001f0f047819 */ /* 0x000fc800000006ff */
[----:B------:R-:W2:Y:S02]  /*1a50*/  SYNCS.PHASECHK.TRANS64.TRYWAIT P0, [UR17+0x28], R4 ;  /* 0x00002804ff0075a7 */ /* 0x000ea40008001111 */
[----:B--2---:R-:W-:Y:S05]  /*1a60*/  @!P0 BRA `(.L_x_28) ;  /* 0x0000005000dc8947 */ /* 0x004fea0003800000 */
.L_x_27:
[----:B------:R2:W-:Y:S01]  /*1a70*/  @!P5 SYNCS.ARRIVE.TRANS64 RZ, [UR17], R3 ;  /* 0x00000003ffffd9a7 */ /* 0x0005e20008000011 */
[----:B------:R-:W-:Y:S04]  /*1a80*/  BSSY.RECONVERGENT B0, `(.L_x_29) ;  /* 0x0000003000007945 */ /* 0x000fe80003800200 */
[----:B------:R-:W-:Y:S05]  /*1a90*/  @P4 BRA `(.L_x_30) ;  /* 0x0000000000044947 */ /* 0x000fea0003800000 */
[----:B------:R-:W-:Y:S05]  /*1aa0*/  BPT.TRAP 0x1 ;  /* 0x000000040000795c */ /* 0x000fea0000300000 */
.L_x_30:
[----:B------:R-:W-:Y:S05]  /*1ab0*/  BSYNC.RECONVERGENT B0 ;  /* 0x0000000000007941 */ /* 0x000fea0003800200 */
.L_x_29:
        /* <DEDUP_REMOVED lines=20> */
[----:B------:R-:W-:Y:S01]  /*1c00*/  UIADD3 UR8, UPT, UPT, UR8, 0x8400, URZ ;  /* 0x0000840008087890 */ /* 0x000fe2000fffe0ff */
[----:B------:R-:W-:Y:S01]  /*1c10*/  UMOV UR9, UR17 ;  /* 0x0000001100097c82 */ /* 0x000fe20008000000 */
[----:B------:R-:W-:Y:S01]  /*1c20*/  UMOV UR10, UR18 ;  /* 0x00000012000a7c82 */ /* 0x000fe20008000000 */
[----:B------:R-:W-:Y:S01]  /*1c30*/  UIADD3 UR24, UPT, UPT, UR24, 0x1, URZ ;  /* 0x0000000118187890 */ /* 0x000fe2000fffe0ff */
[----:B------:R-:W-:-:S03]  /*1c40*/  UMOV UR25, UR6 ;  /* 0x0000000600197c82 */ /* 0x000fc60008000000 */
[----:B------:R1:W-:Y:S01]  /*1c50*/  UTMALDG.3D [UR16], [UR30], desc[UR26] ;  /* 0x00001a101e0075b4 */ /* 0x0003e20008011000 */
[----:B------:R-:W-:Y:S01]  /*1c60*/  UISETP.NE.AND UP0, UPT, UR24, UR21, UPT ;  /* 0x000000151800728c */ /* 0x000fe2000bf05270 */
[----:B------:R1:W-:Y:S08]  /*1c70*/  UTMALDG.3D [UR8], [UR28], desc[UR26] ;  /* 0x00001a081c0075b4 */ /* 0x0003f00008011000 */
[----:B------:R-:W-:Y:S05]  /*1c80*/  BRA.U UP0, `(.L_x_31) ;  /* 0xfffffffd00607547 */ /* 0x000fea000b83ffff */
.L_x_26:
[C---:B-1----:R-:W-:Y:S01]  /*1c90*/  LEA R2, R14.reuse, UR4, 0x3 ;  /* 0x000000040e027c11 */ /* 0x042fe2000f8e18ff */
[----:B------:R-:W-:Y:S01]  /*1ca0*/  NOP ;  /* 0x0000000000007918 */ /* 0x000fe20000000000 */
[----:B--2---:R-:W-:Y:S02]  /*1cb0*/  SHF.L.U32 R3, R13, 0x1f, RZ ;  /* 0x0000001f0d037819 */ /* 0x004fe400000006ff */
[----:B------:R-:W-:Y:S02]  /*1cc0*/  LEA R4, R14, UR4, 0x4 ;  /* 0x000000040e047c11 */ /* 0x000fe4000f8e20ff */
[----:B------:R-:W1:Y:S02]  /*1cd0*/  SYNCS.PHASECHK.TRANS64.TRYWAIT P0, [R2+URZ+0x90], R3 ;  /* 0x00009003020075a7 */ /* 0x000e6400080011ff */
[----:B-1----:R-:W-:Y:S05]  /*1ce0*/  @!P0 BRA `(.L_x_32) ;  /* 0x0000005000548947 */ /* 0x002fea0003800000 */
.L_x_119:
[----:B------:R-:W2:Y:S01]  /*1cf0*/  LDS.128 R4, [R4+0x120] ;  /* 0x0001200004047984 */ /* 0x000ea20000000c00 */
[----:B---3--:R-:W-:Y:S01]  /*1d00*/  ISETP.GE.AND P0, PT, R26, 0x1, PT ;  /* 0x000000011a00780c */ /* 0x008fe20003f06270 */
[----:B-1----:R-:W-:Y:S01]  /*1d10*/  VIADD R2, R2, 0xa0 ;  /* 0x000000a002027836 */ /* 0x002fe20000000000 */
[----:B------:R-:W-:Y:S01]  /*1d20*/  @!PT LDS RZ, [RZ] ;  /* 0x00000000fffff984 */ /* 0x000fe20000000800 */
[----:B------:R-:W-:Y:S01]  /*1d30*/  @!PT LDS RZ, [RZ] ;  /* 0x00000000fffff984 */ /* 0x000fe20000000800 */
[----:B------:R-:W-:Y:S01]  /*1d40*/  @!PT LDS RZ, [RZ] ;  /* 0x00000000fffff984 */ /* 0x000fe20000000800 */
[----:B------:R-:W-:Y:S01]  /*1d50*/  @!PT LDS RZ, [RZ] ;  /* 0x00000000fffff984 */ /* 0x000fe20000000800 */
[----:B------:R1:W-:Y:S06]  /*1d60*/  MEMBAR.ALL.CTA ;  /* 0x0000000000007992 */ /* 0x0003ec0000008000 */
[----:B-1----:R-:W1:Y:S01]  /*1d70*/  FENCE.VIEW.ASYNC.S ;  /* 0x00000000000073c6 */ /* 0x002e620000000000 */
[----:B------:R-:W-:-:S04]  /*1d80*/  PRMT R2, RZ, 0x654, R2 ;  /* 0x00000654ff027816 */ /* 0x000fc80000000002 */
[----:B-1----:R1:W-:Y:S01]  /*1d90*/  SYNCS.ARRIVE.TRANS64.RED.A1T0 RZ, [R2+URZ], RZ ;  /* 0x000000ff02ff79a7 */ /* 0x0023e200081004ff */
[----:B--2---:R-:W-:-:S13]  /*1da0*/  LOP3.LUT P2, RZ, R6, 0x1, RZ, 0xc0, !PT ;  /* 0x0000000106ff7812 */ /* 0x004fda000784c0ff */
[----:B------:R-:W-:Y:S01]  /*1db0*/  @P2 SHF.R.U32.HI R3, RZ, 0x10, R5 ;  /* 0x00000010ff032819 */ /* 0x000fe20000011605 */
[----:B------:R-:W-:Y:S01]  /*1dc0*/  VOTEU.ANY UP0, P2 ;  /* 0x0000000000ff7886 */ /* 0x000fe20001000100 */
[----:B------:R-:W-:Y:S02]  /*1dd0*/  @P2 MOV R10, R4 ;  /* 0x00000004000a2202 */ /* 0x000fe40000000f00 */
[----:B------:R-:W-:Y:S02]  /*1de0*/  @P2 R2UR.BROADCAST UR8, R3 ;  /* 0x00000000030822ca */ /* 0x000fe400008e0000 */
[----:B------:R-:W-:-:S11]  /*1df0*/  @P2 LOP3.LUT R9, R5, 0xffff, RZ, 0xc0, !PT ;  /* 0x0000ffff05092812 */ /* 0x000fd600078ec0ff */
[----:B------:R-:W-:Y:S01]  /*1e00*/  @UP0 UMOV UR36, UR8 ;  /* 0x0000000800240c82 */ /* 0x000fe20008000000 */
[----:B-1----:R-:W-:Y:S05]  /*1e10*/  @!P0 BRA `(.L_x_33) ;  /* 0x0000000000b88947 */ /* 0x002fea0003800000 */
[----:B------:R-:W4:Y:S01]  /*1e20*/  LDC.64 R4, c[0x0][0xb18] ;  /* 0x0002c600ff047b82 */ /* 0x000f220000000a00 */
[----:B------:R-:W-:-:S07]  /*1e30*/  ISETP.NE.AND P3, PT, R26, 0x1, PT ;  /* 0x000000011a00780c */ /* 0x000fce0003f65270 */
[----:B------:R-:W1:Y:S08]  /*1e40*/  LDC.64 R6, c[0x0][0xb10] ;  /* 0x0002c400ff067b82 */ /* 0x000e700000000a00 */
[----:B------:R-:W2:Y:S08]  /*1e50*/  LDC R16, c[0x0][0xb20] ;  /* 0x0002c800ff107b82 */ /* 0x000eb00000000800 */
[----:B------:R-:W3:Y:S01]  /*1e60*/  LDC R17, c[0x0][0xb0c] ;  /* 0x0002c300ff117b82 */ /* 0x000ee20000000800 */
[----:B----4-:R-:W-:Y:S01]  /*1e70*/  IMAD.HI.U32 R19, R0, R5, RZ ;  /* 0x0000000500137227 */ /* 0x010fe200078e00ff */
[----:B------:R-:W-:-:S03]  /*1e80*/  ISETP.NE.AND P0, PT, R4, 0x1, PT ;  /* 0x000000010400780c */ /* 0x000fc60003f05270 */
[----:B------:R-:W-:-:S03]  /*1e90*/  IMAD.HI.U32 R5, R9, R5, RZ ;  /* 0x0000000509057227 */ /* 0x000fc600078e00ff */
[----:B------:R-:W4:Y:S01]  /*1ea0*/  LDC.64 R2, c[0x0][0xb28] ;  /* 0x0002ca00ff027b82 */ /* 0x000f220000000a00 */
[----:B-1----:R-:W-:-:S04]  /*1eb0*/  IMAD.HI.U32 R20, R8, R6, RZ ;  /* 0x0000000608147227 */ /* 0x002fc800078e00ff */
[----:B------:R-:W-:Y:S01]  /*1ec0*/  IMAD.HI.U32 R21, R10, R6, RZ ;  /* 0x000000060a157227 */ /* 0x000fe200078e00ff */
[----:B------:R-:W-:Y:S02]  /*1ed0*/  SHF.R.U32.HI R20, RZ, R7, R20 ;  /* 0x00000007ff147219 */ /* 0x000fe40000011614 */
[-C--:B--2---:R-:W-:Y:S02]  /*1ee0*/  SHF.R.U32.HI R19, RZ, R16.reuse, R19 ;  /* 0x00000010ff137219 */ /* 0x084fe40000011613 */
[----:B------:R-:W-:Y:S02]  /*1ef0*/  SHF.R.U32.HI R5, RZ, R16, R5 ;  /* 0x00000010ff057219 */ /* 0x000fe40000011605 */
[----:B------:R-:W-:Y:S02]  /*1f00*/  SEL R19, R0, R19, !P0 ;  /* 0x0000001300137207 */ /* 0x000fe40004000000 */
[----:B------:R-:W-:Y:S02]  /*1f10*/  SHF.R.U32.HI R21, RZ, R7, R21 ;  /* 0x00000007ff157219 */ /* 0x000fe40000011615 */
[----:B---3--:R-:W-:-:S02]  /*1f20*/  ISETP.NE.AND P1, PT, R17, 0x1, PT ;  /* 0x000000011100780c */ /* 0x008fc40003f25270 */
[----:B------:R-:W-:Y:S02]  /*1f30*/  SEL R5, R9, R5, !P0 ;  /* 0x0000000509057207 */ /* 0x000fe40004000000 */
[----:B------:R-:W-:Y:S02]  /*1f40*/  SEL R20, R8, R20, !P1 ;  /* 0x0000001408147207 */ /* 0x000fe40004800000 */
[----:B------:R-:W-:Y:S01]  /*1f50*/  SEL R21, R10, R21, !P1 ;  /* 0x000000150a157207 */ /* 0x000fe20004800000 */
[----:B----4-:R-:W-:-:S04]  /*1f60*/  IMAD.HI.U32 R18, R19, R2, RZ ;  /* 0x0000000213127227 */ /* 0x010fc800078e00ff */
        /* <DEDUP_REMOVED lines=10> */
[----:B------:R-:W-:-:S04]  /*2010*/  @!P0 IMAD.HI.U32 R7, R21, R2, RZ ;  /* 0x0000000215078227 */ /* 0x000fc800078e00ff */
[----:B------:R-:W-:Y:S01]  /*2020*/  IMAD.MOV R2, RZ, RZ, -R6 ;  /* 0x000000ffff027224 */ /* 0x000fe200078e0a06 */
[----:B------:R-:W-:Y:S02]  /*2030*/  @!P0 SHF.R.U32.HI R3, RZ, R3, R7 ;  /* 0x00000003ff038219 */ /* 0x000fe40000011607 */
[----:B------:R-:W-:Y:S01]  /*2040*/  IADD3 R7, PT, PT, -R5, RZ, RZ ;  /* 0x000000ff05077210 */ /* 0x000fe20007ffe1ff */
[----:B------:R-:W-:Y:S01]  /*2050*/  IMAD R2, R26, R2, R5 ;  /* 0x000000021a027224 */ /* 0x000fe200078e0205 */
        /* <DEDUP_REMOVED lines=10> */
.L_x_33:
[----:B------:R-:W1:Y:S02]  /*2100*/  LDCU UR8, c[0x0][0xb30] ;  /* 0x00016600ff0877ac */ /* 0x000e640008000800 */
[----:B-1----:R-:W-:-:S09]  /*2110*/  UISETP.NE.AND UP0, UPT, UR8, 0x1, UPT ;  /* 0x000000010800788c */ /* 0x002fd2000bf05270 */
[----:B------:R-:W-:Y:S05]  /*2120*/  BRA.U UP0, `(.L_x_34) ;  /* 0x0000000100407547 */ /* 0x000fea000b800000 */
[----:B------:R-:W1:Y:S08]  /*2130*/  LDC.64 R4, c[0x0][0xb10] ;  /* 0x0002c400ff047b82 */ /* 0x000e700000000a00 */
[----:B------:R-:W2:Y:S08]  /*2140*/  LDC.64 R2, c[0x0][0xb18] ;  /* 0x0002c600ff027b82 */ /* 0x000eb00000000a00 */
[----:B------:R-:W3:Y:S08]  /*2150*/  LDC R6, c[0x0][0xb20] ;  /* 0x0002c800ff067b82 */ /* 0x000ef00000000800 */
[----:B------:R-:W4:Y:S01]  /*2160*/  LDC R7, c[0x0][0xb0c] ;  /* 0x0002c300ff077b82 */ /* 0x000f220000000800 */
[----:B-1----:R-:W-:-:S05]  /*2170*/  IMAD.HI.U32 R4, R10, R4, RZ ;  /* 0x000000040a047227 */ /* 0x002fca00078e00ff */
[----:B------:R-:W-:Y:S01]  /*2180*/  SHF.R.U32.HI R4, RZ, R5, R4 ;  /* 0x00000005ff047219 */ /* 0x000fe20000011604 */
[----:B--2---:R-:W-:Y:S01]  /*2190*/  IMAD.HI.U32 R3, R9, R3, RZ ;  /* 0x0000000309037227 */ /* 0x004fe200078e00ff */
[----:B------:R-:W-:-:S04]  /*21a0*/  ISETP.NE.AND P0, PT, R2, 0x1, PT ;  /* 0x000000010200780c */ /* 0x000fc80003f05270 */
[----:B---3--:R-:W-:-:S04]  /*21b0*/  SHF.R.U32.HI R3, RZ, R6, R3 ;  /* 0x00000006ff037219 */ /* 0x008fc80000011603 */
[----:B------:R-:W-:Y:S02]  /*21c0*/  SEL R3, R9, R3, !P0 ;  /* 0x0000000309037207 */ /* 0x000fe40004000000 */
[----:B----4-:R-:W-:-:S04]  /*21d0*/  ISETP.NE.AND P1, PT, R7, 0x1, PT ;  /* 0x000000010700780c */ /* 0x010fc80003f25270 */
[----:B------:R-:W-:-:S05]  /*21e0*/  SEL R4, R10, R4, !P1 ;  /* 0x000000040a047207 */ /* 0x000fca0004800000 */
[----:B------:R-:W-:Y:S02]  /*21f0*/  IMAD.IADD R5, R3, 0x1, -R4 ;  /* 0x0000000103057824 */ /* 0x000fe400078e0a04 */
[----:B------:R-:W-:Y:S02]  /*2200*/  IMAD.IADD R3, R4, 0x1, -R3 ;  /* 0x0000000104037824 */ /* 0x000fe400078e0a03 */
[----:B------:R-:W-:Y:S02]  /*2210*/  IMAD R10, R5, R7, R10 ;  /* 0x00000007050a7224 */ /* 0x000fe400078e020a */
[----:B------:R-:W-:-:S07]  /*2220*/  IMAD R9, R3, R2, R9 ;  /* 0x0000000203097224 */ /* 0x000fce00078e0209 */
.L_x_34:
[----:B------:R-:W-:Y:S01]  /*2230*/  VIADD R14, R14, 0x1 ;  /* 0x000000010e0e7836 */ /* 0x000fe20000000000 */
[----:B------:R-:W-:Y:S01]  /*2240*/  PLOP3.LUT P1, PT, PT, PT, PT, 0x80, 0x8 ;  /* 0x000000000008781c */ /* 0x000fe20003f2f070 */
[----:B------:R-:W-:Y:S02]  /*2250*/  IMAD.IADD R21, R10, 0x1, R59 ;  /* 0x000000010a157824 */ /* 0x000fe400078e023b */
[----:B------:R-:W-:Y:S01]  /*2260*/  IMAD.IADD R20, R9, 0x1, R58 ;  /* 0x0000000109147824 */ /* 0x000fe200078e023a */
[----:B------:R-:W-:-:S04]  /*2270*/  ISETP.NE.AND P0, PT, R14, 0x2, PT ;  /* 0x000000020e00780c */ /* 0x000fc80003f05270 */
[----:B------:R-:W-:Y:S02]  /*2280*/  SEL R2, RZ, 0x1, P0 ;  /* 0x00000001ff027807 */ /* 0x000fe40000000000 */
[----:B------:R-:W-:Y:S02]  /*2290*/  SEL R14, R14, RZ, P0 ;  /* 0x000000ff0e0e7207 */ /* 0x000fe40000000000 */
[----:B------:R-:W-:Y:S01]  /*22a0*/  LOP3.LUT R13, R13, R2, RZ, 0x3c, !PT ;  /* 0x000000020d0d7212 */ /* 0x000fe200078e3cff */
[----:B------:R-:W-:Y:S06]  /*22b0*/  @P2 BRA `(.L_x_35) ;  /* 0xfffffff000a02947 */ /* 0x000fec000383ffff */
[----:B------:R-:W-:Y:S01]  /*22c0*/  UIADD3 UR4, UPT, UPT, UR4, 0x28, URZ ;  /* 0x0000002804047890 */ /* 0x000fe2000fffe0ff */
[----:B------:R-:W-:-:S03]  /*22d0*/  SHF.L.U32 R2, R15, 0x1f, RZ ;  /* 0x0000001f0f027819 */ /* 0x000fc600000006ff */
[----:B------:R-:W-:-:S09]  /*22e0*/  ULEA UR5, UR6, UR4, 0x3 ;  /* 0x0000000406057291 */ /* 0x000fd2000f8e18ff */
[----:B------:R-:W1:Y:S02]  /*22f0*/  SYNCS.PHASECHK.TRANS64.TRYWAIT P0, [UR5], R2 ;  /* 0x00000002ff0075a7 */ /* 0x000e640008001105 */
[----:B-1----:R-:W-:Y:S05]  /*2300*/  @!P0 BRA `(.L_x_36) ;  /* 0x0000004800e08947 */ /* 0x002fea0003800000 */
.L_x_121:
[----:B------:R-:W-:-:S04]  /*2310*/  UIADD3 UR6, UPT, UPT, UR6, 0x1, URZ ;  /* 0x0000000106067890 */ /* 0x000fc8000fffe0ff */
[----:B------:R-:W-:-:S04]  /*2320*/  UISETP.NE.AND UP0, UPT, UR6, 0x5, UPT ;  /* 0x000000050600788c */ /* 0x000fc8000bf05270 */
[----:B------:R-:W-:Y:S02]  /*2330*/  USEL UR7, URZ, 0x1, UP0 ;  /* 0x00000001ff077887 */ /* 0x000fe40008000000 */
[----:B------:R-:W-:-:S04]  /*2340*/  USEL UR6, UR6, URZ, UP0 ;  /* 0x000000ff06067287 */ /* 0x000fc80008000000 */
[----:B------:R-:W-:Y:S01]  /*2350*/  ULEA UR5, UR6, UR4, 0x3 ;  /* 0x0000000406057291 */ /* 0x000fe2000f8e18ff */
[----:B-1----:R-:W-:-:S04]  /*2360*/  LOP3.LUT R2, R15, UR7, RZ, 0x3c, !PT ;  /* 0x000000070f027c12 */ /* 0x002fc8000f8e3cff */
[----:B------:R-:W-:-:S04]  /*2370*/  SHF.L.U32 R3, R2, 0x1f, RZ ;  /* 0x0000001f02037819 */ /* 0x000fc800000006ff */
[----:B------:R-:W1:Y:S02]  /*2380*/  SYNCS.PHASECHK.TRANS64.TRYWAIT P0, [UR5], R3 ;  /* 0x00000003ff0075a7 */ /* 0x000e640008001105 */
[----:B-1----:R-:W-:Y:S05]  /*2390*/  @!P0 BRA `(.L_x_37) ;  /* 0x0000004800d48947 */ /* 0x002fea0003800000 */
.L_x_123:
[----:B------:R-:W-:-:S04]  /*23a0*/  UIADD3 UR6, UPT, UPT, UR6, 0x1, URZ ;  /* 0x0000000106067890 */ /* 0x000fc8000fffe0ff */
[----:B------:R-:W-:-:S04]  /*23b0*/  UISETP.NE.AND UP0, UPT, UR6, 0x5, UPT ;  /* 0x000000050600788c */ /* 0x000fc8000bf05270 */
[----:B------:R-:W-:Y:S02]  /*23c0*/  USEL UR7, URZ, 0x1, UP0 ;  /* 0x00000001ff077887 */ /* 0x000fe40008000000 */
[----:B------:R-:W-:-:S04]  /*23d0*/  USEL UR6, UR6, URZ, UP0 ;  /* 0x000000ff06067287 */ /* 0x000fc80008000000 */
[----:B------:R-:W-:Y:S01]  /*23e0*/  ULEA UR5, UR6, UR4, 0x3 ;  /* 0x0000000406057291 */ /* 0x000fe2000f8e18ff */
[----:B------:R-:W-:-:S04]  /*23f0*/  LOP3.LUT R2, R2, UR7, RZ, 0x3c, !PT ;  /* 0x0000000702027c12 */ /* 0x000fc8000f8e3cff */
[----:B-1----:R-:W-:-:S04]  /*2400*/  SHF.L.U32 R3, R2, 0x1f, RZ ;  /* 0x0000001f02037819 */ /* 0x002fc800000006ff */
[----:B------:R-:W1:Y:S02]  /*2410*/  SYNCS.PHASECHK.TRANS64.TRYWAIT P0, [UR5], R3 ;  /* 0x00000003ff0075a7 */ /* 0x000e640008001105 */
[----:B-1----:R-:W-:Y:S05]  /*2420*/  @!P0 BRA `(.L_x_38) ;  /* 0x0000004800c88947 */ /* 0x002fea0003800000 */
.L_x_125:
        /* <DEDUP_REMOVED lines=9> */
.L_x_127:
[----:B------:R-:W-:-:S04]  /*24c0*/  UIADD3 UR6, UPT, UPT, UR6, 0x1, URZ ;  /* 0x0000000106067890 */ /* 0x000fc8000fffe0ff */
[----:B------:R-:W-:-:S04]  /*24d0*/  UISETP.NE.AND UP0, UPT, UR6, 0x5, UPT ;  /* 0x000000050600788c */ /* 0x000fc8000bf05270 */
[----:B------:R-:W-:Y:S02]  /*24e0*/  USEL UR5, URZ, 0x1, UP0 ;  /* 0x00000001ff057887 */ /* 0x000fe40008000000 */
[----:B------:R-:W-:-:S04]  /*24f0*/  USEL UR6, UR6, URZ, UP0 ;  /* 0x000000ff06067287 */ /* 0x000fc80008000000 */
[----:B------:R-:W-:Y:S01]  /*2500*/  ULEA UR6, UR6, UR4, 0x3 ;  /* 0x0000000406067291 */ /* 0x000fe2000f8e18ff */
[----:B------:R-:W-:-:S04]  /*2510*/  LOP3.LUT R2, R2, UR5, RZ, 0x3c, !PT ;  /* 0x0000000502027c12 */ /* 0x000fc8000f8e3cff */
[----:B------:R-:W-:Y:S01]  /*2520*/  SHF.L.U32 R2, R2, 0x1f, RZ ;  /* 0x0000001f02027819 */ /* 0x000fe200000006ff */
[----:B-1--4-:R-:W-:-:S07]  /*2530*/  IMAD.U32 R0, RZ, RZ, UR6 ;  /* 0x00000006ff007e24 */ /* 0x012fce000f8e00ff */
.L_x_40:
[----:B-1----:R1:W2:Y:S02]  /*2540*/  SYNCS.PHASECHK.TRANS64.TRYWAIT P0, [R0+URZ], R2 ;  /* 0x00000002000075a7 */ /* 0x0022a400080011ff */
[----:B--2---:R-:W-:Y:S05]  /*2550*/  @!P0 NANOSLEEP.SYNCS 0x989680 ;  /* 0x009896800000895d */ /* 0x004fea0003900000 */
[----:B------:R-:W2:Y:S02]  /*2560*/  @!P0 SYNCS.PHASECHK.TRANS64 P0, [R0+URZ], R2 ;  /* 0x00000002000085a7 */ /* 0x000ea400080010ff */
[----:B--2---:R-:W-:Y:S05]  /*2570*/  @P0 EXIT ;  /* 0x000000000000094d */ /* 0x004fea0003800000 */
[----:B------:R-:W-:Y:S05]  /*2580*/  BRA `(.L_x_40) ;  /* 0xfffffffc00ec7947 */ /* 0x000fea000383ffff */
.L_x_17:
[----:B------:R-:W-:-:S04]  /*2590*/  UISETP.NE.AND UP1, UPT, UR37, URZ, UPT ;  /* 0x000000ff2500728c */ /* 0x000fc8000bf25270 */
[----:B------:R-:W-:-:S09]  /*25a0*/  UISETP.NE.OR UP1, UPT, UR8, 0x1, UP1 ;  /* 0x000000010800788c */ /* 0x000fd20008f25670 */
[----:B------:R-:W-:Y:S05]  /*25b0*/  BRA.U UP1, `(.L_x_41) ;  /* 0x0000000501487547 */ /* 0x000fea000b800000 */
[----:B------:R-:W-:Y:S01]  /*25c0*/  ISETP.NE.AND P2, PT, R2, RZ, PT ;  /* 0x000000ff0200720c */ /* 0x000fe20003f45270 */
[----:B------:R-:W-:Y:S01]  /*25d0*/  IMAD.MOV.U32 R12, RZ, RZ, 0x1 ;  /* 0x00000001ff0c7424 */ /* 0x000fe200078e00ff */
[----:B------:R-:W-:Y:S02]  /*25e0*/  CS2R R10, SRZ ;  /* 0x00000000000a7805 */ /* 0x000fe4000001ff00 */
[----:B------:R-:W-:Y:S01]  /*25f0*/  CS2R R8, SRZ ;  /* 0x0000000000087805 */ /* 0x000fe2000001ff00 */
[----:B------:R-:W-:Y:S01]  /*2600*/  UMOV UR4, 0x400 ;  /* 0x0000040000047882 */ /* 0x000fe20000000000 */
[----:B------:R-:W-:Y:S01]  /*2610*/  UMOV UR6, URZ ;  /* 0x000000ff00067c82 */ /* 0x000fe20008000000 */
[----:B------:R-:W-:-:S12]  /*2620*/  ULEA UR37, UR37, UR4, 0x18 ;  /* 0x0000000425257291 */ /* 0x000fd8000f8ec0ff */
.L_x_45:
[----:B------:R-:W-:Y:S02]  /*2630*/  LEA R0, R8, UR37, 0x3 ;  /* 0x0000002508007c11 */ /* 0x000fe4000f8e18ff */
[----:B------:R-:W-:-:S03]  /*2640*/  SHF.L.U32 R4, R9, 0x1f, RZ ;  /* 0x0000001f09047819 */ /* 0x000fc600000006ff */
[----:B------:R-:W-:Y:S01]  /*2650*/  VIADD R5, R0, 0x100 ;  /* 0x0000010000057836 */ /* 0x000fe20000000000 */
[----:B------:R-:W1:Y:S02]  /*2660*/  SYNCS.PHASECHK.TRANS64.TRYWAIT P0, [R0+URZ+0xf0], R4 ;  /* 0x0000f004000075a7 */ /* 0x000e6400080011ff */
[----:B-1----:R-:W-:Y:S05]  /*2670*/  @!P0 BRA `(.L_x_42) ;  /* 0x0000004800648947 */ /* 0x002fea0003800000 */
.L_x_128:
[----:B------:R-:W-:Y:S01]  /*2680*/  ULEA UR5, UR6, UR37, 0x3 ;  /* 0x0000002506057291 */ /* 0x000fe2000f8e18ff */
[----:B-1----:R-:W-:Y:S01]  /*2690*/  PRMT R0, RZ, 0x654, R5 ;  /* 0x00000654ff007816 */ /* 0x002fe20000000005 */
[----:B------:R-:W-:Y:S01]  /*26a0*/  @!P2 IMAD.MOV.U32 R4, RZ, RZ, 0x10 ;  /* 0x00000010ff04a424 */ /* 0x000fe200078e00ff */
[----:B------:R-:W-:Y:S01]  /*26b0*/  SHF.L.U32 R5, R12, 0x1f, RZ ;  /* 0x0000001f0c057819 */ /* 0x000fe200000006ff */
[----:B------:R-:W-:Y:S01]  /*26c0*/  UIADD3 UR4, UPT, UPT, UR5, 0x90, URZ ;  /* 0x0000009005047890 */ /* 0x000fe2000fffe0ff */
[----:B------:R1:W-:Y:S05]  /*26d0*/  SYNCS.ARRIVE.TRANS64.RED.A1T0 RZ, [R0+URZ], RZ ;  /* 0x000000ff00ff79a7 */ /* 0x0003ea00081004ff */
[----:B------:R-:W-:Y:S01]  /*26e0*/  IMAD.U32 R6, RZ, RZ, UR4 ;  /* 0x00000004ff067e24 */ /* 0x000fe2000f8e00ff */
[----:B------:R-:W2:Y:S04]  /*26f0*/  SYNCS.PHASECHK.TRANS64.TRYWAIT P0, [UR5+0xa0], R5 ;  /* 0x0000a005ff0075a7 */ /* 0x000ea80008001105 */
[----:B------:R-:W-:Y:S01]  /*2700*/  PRMT R6, R2, 0x654, R6 ;  /* 0x0000065402067816 */ /* 0x000fe20000000006 */
[----:B-12---:R-:W-:Y:S06]  /*2710*/  @!P0 BRA `(.L_x_43) ;  /* 0x0000004800508947 */ /* 0x006fec0003800000 */
.L_x_130:
[----:B------:R-:W-:Y:S01]  /*2720*/  ULEA UR4, UR6, UR37, 0x4 ;  /* 0x0000002506047291 */ /* 0x000fe2000f8e20ff */
[----:B------:R-:W-:Y:S01]  /*2730*/  SEL R3, R6, R3, !P2 ;  /* 0x0000000306037207 */ /* 0x000fe20005000000 */
[----:B------:R-:W-:Y:S01]  /*2740*/  UIADD3 UR5, UPT, UPT, UR5, 0x90, URZ ;  /* 0x0000009005057890 */ /* 0x000fe2000fffe0ff */
[----:B-1----:R-:W-:Y:S01]  /*2750*/  LEA R0, R11, UR37, 0x3 ;  /* 0x000000250b007c11 */ /* 0x002fe2000f8e18ff */
[----:B------:R-:W-:Y:S01]  /*2760*/  UIADD3 UR4, UPT, UPT, UR4, 0x120, URZ ;  /* 0x0000012004047890 */ /* 0x000fe2000fffe0ff */
[----:B------:R1:W-:Y:S01]  /*2770*/  @!P2 SYNCS.ARRIVE.TRANS64.RED RZ, [R3+URZ], R4 ;  /* 0x0000000403ffa9a7 */ /* 0x0003e200080004ff */
[----:B------:R-:W-:Y:S01]  /*2780*/  UIADD3 UR6, UPT, UPT, UR6, 0x1, URZ ;  /* 0x0000000106067890 */ /* 0x000fe2000fffe0ff */
[----:B------:R-:W-:-:S03]  /*2790*/  VIADD R8, R8, 0x1 ;  /* 0x0000000108087836 */ /* 0x000fc60000000000 */
[----:B------:R-:W-:Y:S02]  /*27a0*/  UISETP.NE.AND UP0, UPT, UR6, 0x2, UPT ;  /* 0x000000020600788c */ /* 0x000fe4000bf05270 */
[----:B------:R-:W-:Y:S01]  /*27b0*/  ISETP.NE.AND P0, PT, R8, 0x2, PT ;  /* 0x000000020800780c */ /* 0x000fe20003f05270 */
[----:B------:R-:W-:Y:S06]  /*27c0*/  UGETNEXTWORKID.BROADCAST [UR4], [UR5] ;  /* 0x00000000040073ca */ /* 0x000fec0008000100 */
[----:B------:R-:W-:Y:S02]  /*27d0*/  USEL UR4, URZ, 0x1, UP0 ;  /* 0x00000001ff047887 */ /* 0x000fe40008000000 */
[----:B------:R-:W-:-:S04]  /*27e0*/  USEL UR6, UR6, URZ, UP0 ;  /* 0x000000ff06067287 */ /* 0x000fc80008000000 */
[----:B------:R-:W-:Y:S02]  /*27f0*/  LOP3.LUT R12, R12, UR4, RZ, 0x3c, !PT ;  /* 0x000000040c0c7c12 */ /* 0x000fe4000f8e3cff */
[----:B-1----:R-:W-:-:S04]  /*2800*/  SHF.L.U32 R4, R10, 0x1f, RZ ;  /* 0x0000001f0a047819 */ /* 0x002fc800000006ff */
[----:B------:R-:W1:Y:S02]  /*2810*/  SYNCS.PHASECHK.TRANS64.TRYWAIT P1, [R0+URZ+0x90], R4 ;  /* 0x00009004000075a7 */ /* 0x000e6400080211ff */
[----:B-1----:R-:W-:Y:S05]  /*2820*/  @!P1 BRA `(.L_x_44) ;  /* 0x0000004800249947 */ /* 0x002fea0003800000 */
.L_x_131:
[C---:B-1----:R-:W-:Y:S01]  /*2830*/  LEA R4, R11.reuse, UR37, 0x4 ;  /* 0x000000250b047c11 */ /* 0x042fe2000f8e20ff */
[----:B------:R-:W-:Y:S01]  /*2840*/  VIADD R0, R0, 0xa0 ;  /* 0x000000a000007836 */ /* 0x000fe20000000000 */
[----:B------:R-:W-:Y:S01]  /*2850*/  SEL R8, R8, RZ, P0 ;  /* 0x000000ff08087207 */ /* 0x000fe20000000000 */
[----:B------:R-:W-:-:S03]  /*2860*/  VIADD R11, R11, 0x1 ;  /* 0x000000010b0b7836 */ /* 0x000fc60000000000 */
[----:B------:R-:W1:Y:S01]  /*2870*/  LDS.128 R4, [R4+0x120] ;  /* 0x0001200004047984 */ /* 0x000e620000000c00 */
[----:B------:R-:W-:Y:S02]  /*2880*/  PRMT R0, RZ, 0x654, R0 ;  /* 0x00000654ff007816 */ /* 0x000fe40000000000 */
[C---:B------:R-:W-:Y:S01]  /*2890*/  ISETP.NE.AND P1, PT, R11.reuse, 0x2, PT ;  /* 0x000000020b00780c */ /* 0x040fe20003f25270 */
[----:B------:R-:W-:Y:S01]  /*28a0*/  @!PT LDS RZ, [RZ] ;  /* 0x00000000fffff984 */ /* 0x000fe20000000800 */
[----:B------:R-:W-:Y:S01]  /*28b0*/  @!PT LDS RZ, [RZ] ;  /* 0x00000000fffff984 */ /* 0x000fe20000000800 */
[----:B------:R-:W-:Y:S01]  /*28c0*/  @!PT LDS RZ, [RZ] ;  /* 0x00000000fffff984 */ /* 0x000fe20000000800 */
[----:B------:R-:W-:Y:S01]  /*28d0*/  @!PT LDS RZ, [RZ] ;  /* 0x00000000fffff984 */ /* 0x000fe20000000800 */
[----:B------:R2:W-:Y:S06]  /*28e0*/  MEMBAR.ALL.CTA ;  /* 0x0000000000007992 */ /* 0x0005ec0000008000 */
[----:B--2---:R-:W2:Y:S01]  /*28f0*/  FENCE.VIEW.ASYNC.S ;  /* 0x00000000000073c6 */ /* 0x004ea20000000000 */
[----:B------:R-:W-:Y:S01]  /*2900*/  SEL R11, R11, RZ, P1 ;  /* 0x000000ff0b0b7207 */ /* 0x000fe20000800000 */
[----:B--2---:R2:W-:Y:S01]  /*2910*/  SYNCS.ARRIVE.TRANS64.RED.A1T0 RZ, [R0+URZ], RZ ;  /* 0x000000ff00ff79a7 */ /* 0x0045e200081004ff */
[----:B-1----:R-:W-:-:S02]  /*2920*/  LOP3.LUT P3, RZ, R6, 0x1, RZ, 0xc0, !PT ;  /* 0x0000000106ff7812 */ /* 0x002fc4000786c0ff */
[----:B------:R-:W-:-:S04]  /*2930*/  SEL R4, RZ, 0x1, P1 ;  /* 0x00000001ff047807 */ /* 0x000fc80000800000 */
[----:B------:R-:W-:Y:S02]  /*2940*/  LOP3.LUT R10, R10, R4, RZ, 0x3c, !PT ;  /* 0x000000040a0a7212 */ /* 0x000fe400078e3cff */
[----:B--2---:R-:W-:-:S04]  /*2950*/  SEL R0, RZ, 0x1, P0 ;  /* 0x00000001ff007807 */ /* 0x004fc80000000000 */
[----:B------:R-:W-:Y:S01]  /*2960*/  LOP3.LUT R9, R9, R0, RZ, 0x3c, !PT ;  /* 0x0000000009097212 */ /* 0x000fe200078e3cff */
[----:B------:R-:W-:Y:S06]  /*2970*/  @P3 BRA `(.L_x_45) ;  /* 0xfffffffc002c3947 */ /* 0x000fec000383ffff */
[----:B------:R-:W-:Y:S01]  /*2980*/  ULEA UR5, UR6, UR37, 0x3 ;  /* 0x0000002506057291 */ /* 0x000fe2000f8e18ff */
[----:B------:R-:W-:-:S08]  /*2990*/  SHF.L.U32 R2, R12, 0x1f, RZ ;  /* 0x0000001f0c027819 */ /* 0x000fd000000006ff */
[----:B------:R-:W1:Y:S02]  /*29a0*/  SYNCS.PHASECHK.TRANS64 P0, [UR5+0xa0], R2 ;  /* 0x0000a002ff0075a7 */ /* 0x000e640008001005 */
[----:B-1----:R-:W-:Y:S05]  /*29b0*/  @P0 BRA `(.L_x_46) ;  /* 0x0000000000080947 */ /* 0x002fea0003800000 */
[----:B------:R-:W1:Y:S02]  /*29c0*/  SYNCS.PHASECHK.TRANS64.TRYWAIT P0, [UR5+0xa0], R2 ;  /* 0x0000a002ff0075a7 */ /* 0x000e640008001105 */
[----:B-1----:R-:W-:Y:S05]  /*29d0*/  @!P0 BRA `(.L_x_47) ;  /* 0x0000004400cc8947 */ /* 0x002fea0003800000 */
.L_x_46:
[----:B------:R-:W-:-:S04]  /*29e0*/  UIADD3 UR4, UPT, UPT, UR6, 0x1, URZ ;  /* 0x0000000106047890 */ /* 0x000fc8000fffe0ff */
[----:B------:R-:W-:-:S04]  /*29f0*/  UISETP.NE.AND UP0, UPT, UR4, 0x2, UPT ;  /* 0x000000020400788c */ /* 0x000fc8000bf05270 */
[----:B------:R-:W-:Y:S02]  /*2a00*/  USEL UR7, URZ, 0x1, UP0 ;  /* 0x00000001ff077887 */ /* 0x000fe40008000000 */
[----:B------:R-:W-:-:S04]  /*2a10*/  USEL UR4, UR4, URZ, UP0 ;  /* 0x000000ff04047287 */ /* 0x000fc80008000000 */
[----:B------:R-:W-:Y:S01]  /*2a20*/  ULEA UR4, UR4, UR37, 0x3 ;  /* 0x0000002504047291 */ /* 0x000fe2000f8e18ff */
[----:B-1----:R-:W-:-:S04]  /*2a30*/  LOP3.LUT R2, R12, UR7, RZ, 0x3c, !PT ;  /* 0x000000070c027c12 */ /* 0x002fc8000f8e3cff */
[----:B------:R-:W-:-:S04]  /*2a40*/  SHF.L.U32 R0, R2, 0x1f, RZ ;  /* 0x0000001f02007819 */ /* 0x000fc800000006ff */
[----:B------:R-:W1:Y:S02]  /*2a50*/  SYNCS.PHASECHK.TRANS64 P0, [UR4+0xa0], R0 ;  /* 0x0000a000ff0075a7 */ /* 0x000e640008001004 */
[----:B-1----:R-:W-:Y:S05]  /*2a60*/  @P0 EXIT ;  /* 0x000000000000094d */ /* 0x002fea0003800000 */
[----:B------:R-:W-:Y:S02]  /*2a70*/  SHF.L.U32 R2, R2, 0x1f, RZ ;  /* 0x0000001f02027819 */ /* 0x000fe400000006ff */
[----:B------:R-:W-:-:S07]  /*2a80*/  MOV R0, UR4 ;  /* 0x0000000400007c02 */ /* 0x000fce0008000f00 */
.L_x_48:
[----:B-1----:R1:W2:Y:S02]  /*2a90*/  SYNCS.PHASECHK.TRANS64.TRYWAIT P0, [R0+URZ+0xa0], R2 ;  /* 0x0000a002000075a7 */ /* 0x0022a400080011ff */
[----:B--2---:R-:W-:Y:S05]  /*2aa0*/  @!P0 NANOSLEEP.SYNCS 0x989680 ;  /* 0x009896800000895d */ /* 0x004fea0003900000 */
[----:B------:R-:W2:Y:S02]  /*2ab0*/  @!P0 SYNCS.PHASECHK.TRANS64 P0, [R0+URZ+0xa0], R2 ;  /* 0x0000a002000085a7 */ /* 0x000ea400080010ff */
[----:B--2---:R-:W-:Y:S05]  /*2ac0*/  @P0 EXIT ;  /* 0x000000000000094d */ /* 0x004fea0003800000 */
[----:B------:R-:W-:Y:S05]  /*2ad0*/  BRA `(.L_x_48) ;  /* 0xfffffffc00ec7947 */ /* 0x000fea000383ffff */
.L_x_41:
[----:B------:R-:W-:-:S09]  /*2ae0*/  UISETP.NE.AND UP1, UPT, UR8, URZ, UPT ;  /* 0x000000ff0800728c */ /* 0x000fd2000bf25270 */
[----:B------:R-:W-:Y:S05]  /*2af0*/  BRA.U UP1, `(.L_x_49) ;  /* 0x0000000d01947547 */ /* 0x000fea000b800000 */
[----:B------:R-:W-:Y:S01]  /*2b00*/  UMOV UR4, 0x40 ;  /* 0x0000004000047882 */ /* 0x000fe20000000000 */
[----:B------:R-:W-:Y:S01]  /*2b10*/  NOP ;  /* 0x0000000000007918 */ /* 0x000fe20000000000 */
[----:B------:R-:W-:Y:S01]  /*2b20*/  ULEA UR4, UR37, UR4, 0x18 ;  /* 0x0000000425047291 */ /* 0x000fe2000f8ec0ff */
[----:B------:R-:W-:Y:S02]  /*2b30*/  UMOV UR5, 0x400 ;  /* 0x0000040000057882 */ /* 0x000fe40000000000 */
[----:B------:R-:W-:-:S06]  /*2b40*/  ULEA UR37, UR37, UR5, 0x18 ;  /* 0x0000000525257291 */ /* 0x000fcc000f8ec0ff */
[----:B------:R-:W1:Y:S02]  /*2b50*/  LDS.U8 R0, [UR4+0x1c] ;  /* 0x00001c04ff007984 */ /* 0x000e640008000000 */
[----:B-1----:R-:W-:-:S13]  /*2b60*/  ISETP.NE.AND P0, PT, R0, RZ, PT ;  /* 0x000000ff0000720c */ /* 0x002fda0003f05270 */
[----:B------:R-:W-:Y:S05]  /*2b70*/  @P0 BRA `(.L_x_50) ;  /* 0x0000000000580947 */ /* 0x000fea0003800000 */
[----:B------:R-:W-:-:S13]  /*2b80*/  ELECT P0, URZ, PT ;  /* 0x0000000000ff782f */ /* 0x000fda0003800000 */
[----:B------:R-:W-:Y:S05]  /*2b90*/  @!P0 BRA `(.L_x_51) ;  /* 0x0000000000608947 */ /* 0x000fea0003800000 */
[----:B------:R-:W-:Y:S01]  /*2ba0*/  UMOV UR5, 0x10 ;  /* 0x0000001000057882 */ /* 0x000fe20000000000 */
[----:B------:R-:W-:Y:S01]  /*2bb0*/  HFMA2 R0, -RZ, RZ, 0, 5.9604644775390625e-08 ;  /* 0x00000001ff007431 */ /* 0x000fe200000001ff */
[----:B------:R-:W-:-:S03]  /*2bc0*/  MOV R2, 0xffff ;  /* 0x0000ffff00027802 */ /* 0x000fc60000000f00 */
[----:B------:R-:W-:Y:S04]  /*2bd0*/  DEPBAR.LE SB1, 0x36 ;  /* 0x00009d800000791a */ /* 0x000fe80000000000 */
[----:B------:R-:W1:Y:S02]  /*2be0*/  UTCATOMSWS.FIND_AND_SET.ALIGN UP0, UR5, UR5 ;  /* 0x00000005000575e3 */ /* 0x000e640008000800 */
[----:B-1----:R-:W-:Y:S01]  /*2bf0*/  MOV R3, UR5 ;  /* 0x0000000500037c02 */ /* 0x002fe20008000f00 */
[----:B------:R-:W-:Y:S06]  /*2c00*/  BRA.U UP0, `(.L_x_52) ;  /* 0x0000000100187547 */ /* 0x000fec000b800000 */
.L_x_53:
[----:B------:R-:W-:Y:S05]  /*2c10*/  NANOSLEEP 0x64 ;  /* 0x000000640000795d */ /* 0x000fea0003800000 */
[----:B------:R-:W-:-:S05]  /*2c20*/  UMOV UR5, 0x10 ;  /* 0x0000001000057882 */ /* 0x000fca0000000000 */
[----:B------:R-:W-:Y:S04]  /*2c30*/  DEPBAR.LE SB1, 0x36 ;  /* 0x00009d800000791a */ /* 0x000fe80000000000 */
[----:B------:R-:W1:Y:S02]  /*2c40*/  UTCATOMSWS.FIND_AND_SET.ALIGN UP0, UR5, UR5 ;  /* 0x00000005000575e3 */ /* 0x000e640008000800 */
[----:B-1----:R-:W-:Y:S01]  /*2c50*/  MOV R3, UR5 ;  /* 0x0000000500037c02 */ /* 0x002fe20008000f00 */
[----:B------:R-:W-:Y:S05]  /*2c60*/  BRA.U !UP0, `(.L_x_53) ;  /* 0xfffffffd08e87547 */ /* 0x000fea000b83ffff */
.L_x_52:
[-C--:B------:R-:W-:Y:S02]  /*2c70*/  SHF.L.U32 R2, R2, R3.reuse, RZ ;  /* 0x0000000302027219 */ /* 0x080fe400000006ff */
[----:B------:R-:W-:Y:S01]  /*2c80*/  SHF.L.U32 R0, R0, R3, RZ ;  /* 0x0000000300007219 */ /* 0x000fe200000006ff */
[----:B------:R-:W-:Y:S02]  /*2c90*/  IMAD.SHL.U32 R3, R3, 0x20, RZ ;  /* 0x0000002003037824 */ /* 0x000fe400078e00ff */
[----:B------:R1:W-:Y:S04]  /*2ca0*/  ATOMS.OR RZ, [UR4+0x14], R2 ;  /* 0x00001402ffff798c */ /* 0x0003e8000b000004 */
[----:B------:R1:W-:Y:S04]  /*2cb0*/  ATOMS.OR RZ, [UR4+0x18], R0 ;  /* 0x00001800ffff798c */ /* 0x0003e8000b000004 */
[----:B------:R1:W-:Y:S01]  /*2cc0*/  STS [UR37+0x140], R3 ;  /* 0x00014003ff007988 */ /* 0x0003e20008000825 */
[----:B------:R-:W-:Y:S05]  /*2cd0*/  BRA `(.L_x_51) ;  /* 0x0000000000107947 */ /* 0x000fea0003800000 */
.L_x_50:
[----:B------:R-:W-:Y:S02]  /*2ce0*/  MOV R0, 0xffffffff ;  /* 0xffffffff00007802 */ /* 0x000fe40000000f00 */
[----:B------:R-:W-:-:S03]  /*2cf0*/  MOV R2, 0x2d20 ;  /* 0x00002d2000027802 */ /* 0x000fc60000000f00 */
[----:B------:R1:W-:Y:S04]  /*2d00*/  STS [UR37+0x140], R0 ;  /* 0x00014000ff007988 */ /* 0x0003e80008000825 */
[----:B-1-3-5:R-:W-:Y:S05]  /*2d10*/  CALL.REL.NOINC `($__internal_1_$__cuda_sm10x_tcgen05_guardrail_trap_phase_invalid_during_alloc) ;  /* 0x0000004800a07944 */ /* 0x02afea0003c00000 */
.L_x_51:
[----:B------:R-:W-:Y:S05]  /*2d20*/  WARPSYNC.ALL ;  /* 0x0000000000007948 */ /* 0x000fea0003800000 */
[----:B------:R-:W2:Y:S01]  /*2d30*/  S2UR UR6, SR_CgaCtaId ;  /* 0x00000000000679c3 */ /* 0x000ea20000008800 */
[----:B------:R-:W-:Y:S01]  /*2d40*/  UMOV UR4, 0x400 ;  /* 0x0000040000047882 */ /* 0x000fe20000000000 */
[----:B------:R-:W-:-:S06]  /*2d50*/  NOP ;  /* 0x0000000000007918 */ /* 0x000fcc0000000000 */
[----:B------:R-:W-:Y:S06]  /*2d60*/  BAR.ARV 0x6, 0xa0 ;  /* 0x0182800000007b1d */ /* 0x000fec0000002000 */
[----:B------:R-:W4:Y:S01]  /*2d70*/  LDCU UR7, c[0x0][0x38c] ;  /* 0x00007180ff0777ac */ /* 0x000f220008000800 */
[----:B------:R-:W-:Y:S01]  /*2d80*/  IMAD.MOV.U32 R11, RZ, RZ, 0x1 ;  /* 0x00000001ff0b7424 */ /* 0x000fe200078e00ff */
[----:B------:R-:W-:Y:S01]  /*2d90*/  CS2R R8, SRZ ;  /* 0x0000000000087805 */ /* 0x000fe2000001ff00 */
[----:B------:R-:W-:Y:S01]  /*2da0*/  IMAD.MOV.U32 R10, RZ, RZ, RZ ;  /* 0x000000ffff0a7224 */ /* 0x000fe200078e00ff */
[----:B------:R-:W-:Y:S01]  /*2db0*/  UMOV UR18, URZ ;  /* 0x000000ff00127c82 */ /* 0x000fe20008000000 */
[----:B------:R-:W-:Y:S01]  /*2dc0*/  UMOV UR17, URZ ;  /* 0x000000ff00117c82 */ /* 0x000fe20008000000 */
[----:B------:R-:W-:Y:S01]  /*2dd0*/  UMOV UR22, 0x0 ;  /* 0x0000000000167882 */ /* 0x000fe20000000000 */
[----:B------:R-:W-:Y:S01]  /*2de0*/  UMOV UR23, 0x4100010 ;  /* 0x0410001000177882 */ /* 0x000fe20000000000 */
[----:B------:R-:W-:Y:S01]  /*2df0*/  UMOV UR20, 0x0 ;  /* 0x0000000000147882 */ /* 0x000fe20000000000 */
[----:B------:R-:W-:Y:S01]  /*2e00*/  UMOV UR21, 0x4100010 ;  /* 0x0410001000157882 */ /* 0x000fe20000000000 */
[----:B--2---:R-:W-:Y:S01]  /*2e10*/  ULEA UR6, UR6, UR4, 0x18 ;  /* 0x0000000406067291 */ /* 0x004fe2000f8ec0ff */
[----:B------:R-:W2:Y:S03]  /*2e20*/  LDCU UR4, c[0x0][0x38c] ;  /* 0x00007180ff0477ac */ /* 0x000ea60008000800 */
[----:B------:R-:W-:-:S02]  /*2e30*/  UIADD3 UR11, UPT, UPT, UR6, 0x3400, URZ ;  /* 0x00003400060b7890 */ /* 0x000fc4000fffe0ff */
[----:B----4-:R-:W-:-:S03]  /*2e40*/  UIADD3 UR7, UPT, UPT, UR7, 0x1f, URZ ;  /* 0x0000001f07077890 */ /* 0x010fc6000fffe0ff */
[----:B-1----:R-:W1:Y:S01]  /*2e50*/  LDS R0, [UR6+0x140] ;  /* 0x00014006ff007984 */ /* 0x002e620008000800 */
[----:B------:R-:W-:Y:S02]  /*2e60*/  UIADD3 UR12, UPT, UPT, UR6, 0x8400, URZ ;  /* 0x00008400060c7890 */ /* 0x000fe4000fffe0ff */
[----:B------:R-:W-:Y:S02]  /*2e70*/  USHF.R.S32.HI UR5, URZ, 0x1f, UR7 ;  /* 0x0000001fff057899 */ /* 0x000fe40008011407 */
[----:B------:R-:W-:Y:S02]  /*2e80*/  USHF.R.U32.HI UR11, URZ, 0x4, UR11 ;  /* 0x00000004ff0b7899 */ /* 0x000fe4000801160b */
[----:B------:R-:W-:Y:S02]  /*2e90*/  ULEA.HI UR5, UR5, UR7, URZ, 0x5 ;  /* 0x0000000705057291 */ /* 0x000fe4000f8f28ff */
[----:B------:R-:W-:Y:S02]  /*2ea0*/  USHF.R.U32.HI UR12, URZ, 0x4, UR12 ;  /* 0x00000004ff0c7899 */ /* 0x000fe4000801160c */
[----:B------:R-:W-:-:S02]  /*2eb0*/  USHF.R.S32.HI UR5, URZ, 0x5, UR5 ;  /* 0x00000005ff057899 */ /* 0x000fc40008011405 */
[----:B------:R-:W-:Y:S02]  /*2ec0*/  ULOP3.LUT UR11, UR11, 0x3fff, URZ, 0xc0, !UPT ;  /* 0x00003fff0b0b7892 */ /* 0x000fe4000f8ec0ff */
[----:B------:R-:W-:Y:S02]  /*2ed0*/  UISETP.LT.AND UP0, UPT, UR5, 0x1, UPT ;  /* 0x000000010500788c */ /* 0x000fe4000bf01270 */
[----:B------:R-:W-:Y:S02]  /*2ee0*/  ULOP3.LUT UR12, UR12, 0x3fff, URZ, 0xc0, !UPT ;  /* 0x00003fff0c0c7892 */ /* 0x000fe4000f8ec0ff */
[----:B------:R-:W-:Y:S02]  /*2ef0*/  USEL UR10, UR5, 0x1, !UP0 ;  /* 0x00000001050a7887 */ /* 0x000fe4000c000000 */
[----:B------:R-:W-:Y:S02]  /*2f00*/  ULOP3.LUT UR11, UR11, 0x10000, URZ, 0xfc, !UPT ;  /* 0x000100000b0b7892 */ /* 0x000fe4000f8efcff */
[----:B------:R-:W-:-:S02]  /*2f10*/  ULOP3.LUT UR12, UR12, 0x10000, URZ, 0xfc, !UPT ;  /* 0x000100000c0c7892 */ /* 0x000fc4000f8efcff */
[----:B------:R-:W-:Y:S02]  /*2f20*/  UIADD3 UR10, UPT, UPT, -UR10, URZ, URZ ;  /* 0x000000ff0a0a7290 */ /* 0x000fe4000fffe1ff */
[----:B--2---:R-:W-:Y:S01]  /*2f30*/  UISETP.GE.AND UP3, UPT, UR4, 0x1, UPT ;  /* 0x000000010400788c */ /* 0x004fe2000bf66270 */
[----:B-1----:R-:W-:-:S15]  /*2f40*/  R2UR UR19, R0 ;  /* 0x00000000001372ca */ /* 0x002fde00000e0000 */
.L_x_60:
[----:B------:R-:W-:Y:S02]  /*2f50*/  LEA R0, R10, UR6, 0x3 ;  /* 0x000000060a007c11 */ /* 0x000fe4000f8e18ff */
[----:B------:R-:W-:Y:S02]  /*2f60*/  SHF.L.U32 R2, R9, 0x1f, RZ ;  /* 0x0000001f09027819 */ /* 0x000fe400000006ff */
[----:B------:R-:W-:Y:S01]  /*2f70*/  PLOP3.LUT P0, PT, PT, PT, UP3, 0x80, 0x8 ;  /* 0x000000000008781c */ /* 0x000fe20003f0f038 */
[----:B------:R-:W-:Y:S01]  /*2f80*/  VIADD R3, R0, 0xa0 ;  /* 0x000000a000037836 */ /* 0x000fe20000000000 */
[----:B-1----:R-:W1:Y:S02]  /*2f90*/  SYNCS.PHASECHK.TRANS64.TRYWAIT P1, [R0+URZ+0x90], R2 ;  /* 0x00009002000075a7 */ /* 0x002e6400080211ff */
[----:B-1--4-:R-:W-:Y:S09]  /*2fa0*/  @!P1 BRA `(.L_x_54) ;  /* 0x0000004000709947 */ /* 0x012ff20003800000 */
.L_x_133:
[----:B------:R-:W-:Y:S01]  /*2fb0*/  LEA R4, R10, UR6, 0x4 ;  /* 0x000000060a047c11 */ /* 0x000fe2000f8e20ff */
[----:B------:R-:W-:Y:S01]  /*2fc0*/  @UP3 ULEA UR4, UR17, UR6, 0x3 ;  /* 0x0000000611043291 */ /* 0x000fe2000f8e18ff */
[----:B------:R-:W-:Y:S01]  /*2fd0*/  PLOP3.LUT P2, PT, PT, PT, PT, 0x80, 0x8 ;  /* 0x000000000008781c */ /* 0x000fe20003f4f070 */
[----:B------:R-:W-:Y:S01]  /*2fe0*/  ULEA UR8, UR18, UR6, 0x3 ;  /* 0x0000000612087291 */ /* 0x000fe2000f8e18ff */
[----:B------:R-:W-:Y:S02]  /*2ff0*/  PRMT R3, RZ, 0x654, R3 ;  /* 0x00000654ff037816 */ /* 0x000fe40000000003 */
[----:B------:R-:W2:Y:S01]  /*3000*/  LDS.128 R4, [R4+0x120] ;  /* 0x0001200004047984 */ /* 0x000ea20000000c00 */
[----:B-1----:R-:W-:Y:S02]  /*3010*/  @P0 SHF.L.U32 R2, R8, 0x1f, RZ ;  /* 0x0000001f08020819 */ /* 0x002fe400000006ff */
[----:B------:R-:W-:Y:S01]  /*3020*/  SHF.L.U32 R0, R11, 0x1f, RZ ;  /* 0x0000001f0b007819 */ /* 0x000fe200000006ff */
[----:B------:R-:W-:Y:S01]  /*3030*/  @!PT LDS RZ, [RZ] ;  /* 0x00000000fffff984 */ /* 0x000fe20000000800 */
[----:B------:R-:W-:Y:S01]  /*3040*/  @!PT LDS RZ, [RZ] ;  /* 0x00000000fffff984 */ /* 0x000fe20000000800 */
[----:B------:R-:W-:Y:S01]  /*3050*/  @!PT LDS RZ, [RZ] ;  /* 0x00000000fffff984 */ /* 0x000fe20000000800 */
[----:B------:R-:W-:Y:S01]  /*3060*/  @!PT LDS RZ, [RZ] ;  /* 0x00000000fffff984 */ /* 0x000fe20000000800 */
[----:B------:R1:W-:Y:S06]  /*3070*/  MEMBAR.ALL.CTA ;  /* 0x0000000000007992 */ /* 0x0003ec0000008000 */
[----:B-1----:R-:W1:Y:S02]  /*3080*/  FENCE.VIEW.ASYNC.S ;  /* 0x00000000000073c6 */ /* 0x002e640000000000 */
[----:B-1----:R1:W-:Y:S01]  /*3090*/  SYNCS.ARRIVE.TRANS64.RED.A1T0 RZ, [R3+URZ], RZ ;  /* 0x000000ff03ff79a7 */ /* 0x0023e200081004ff */
[----:B------:R1:W4:Y:S01]  /*30a0*/  @P0 SYNCS.PHASECHK.TRANS64.TRYWAIT P2, [UR4], R2 ;  /* 0x00000002ff0005a7 */ /* 0x0003220008041104 */
[----:B------:R-:W-:Y:S01]  /*30b0*/  ULEA.HI UR4, UR18, UR18, URZ, 0x1 ;  /* 0x0000001212047291 */ /* 0x000fe2000f8f08ff */
[----:B--2---:R-:W-:-:S03]  /*30c0*/  LOP3.LUT P1, RZ, R6, 0x1, RZ, 0xc0, !PT ;  /* 0x0000000106ff7812 */ /* 0x004fc6000782c0ff */
[----:B------:R-:W-:Y:S02]  /*30d0*/  USHF.L.U32 UR9, UR4, 0x5, URZ ;  /* 0x0000000504097899 */ /* 0x000fe400080006ff */
[----:B------:R-:W-:Y:S02]  /*30e0*/  ULOP3.LUT UR4, UR4, 0xffe, URZ, 0xc0, !UPT ;  /* 0x00000ffe04047892 */ /* 0x000fe4000f8ec0ff */
[----:B------:R-:W-:Y:S02]  /*30f0*/  ULOP3.LUT UR9, UR9, 0xffffffc0, URZ, 0xc0, !UPT ;  /* 0xffffffc009097892 */ /* 0x000fe4000f8ec0ff */
[----:B------:R-:W-:Y:S02]  /*3100*/  UIADD3 UR4, UPT, UPT, -UR4, UR18, URZ ;  /* 0x0000001204047290 */ /* 0x000fe4000fffe1ff */
[----:B------:R-:W-:Y:S01]  /*3110*/  UIADD3 UR9, UPT, UPT, UR19, UR9, URZ ;  /* 0x0000000913097290 */ /* 0x000fe2000fffe0ff */
[----:B------:R-:W2:Y:S03]  /*3120*/  SYNCS.PHASECHK.TRANS64.TRYWAIT P0, [UR8+0xd0], R0 ;  /* 0x0000d000ff0075a7 */ /* 0x000ea60008001108 */
[----:B------:R-:W-:Y:S01]  /*3130*/  ULEA UR9, UR4, UR9, 0x14 ;  /* 0x0000000904097291 */ /* 0x000fe2000f8ea0ff */
[----:B-12-4-:R-:W-:Y:S11]  /*3140*/  @!P0 BRA `(.L_x_55) ;  /* 0x00000040001c8947 */ /* 0x016ff60003800000 */
.L_x_135:
[----:B------:R-:W-:Y:S01]  /*3150*/  IADD3 R10, PT, PT, R10, 0x1, RZ ;  /* 0x000000010a0a7810 */ /* 0x000fe20007ffe0ff */
[----:B------:R-:W-:Y:S06]  /*3160*/  BRA.U !UP3, `(.L_x_56) ;  /* 0x000000010b987547 */ /* 0x000fec000b800000 */
[----:B------:R-:W-:Y:S01]  /*3170*/  UPLOP3.LUT UP4, UPT, UPT, UPT, UPT, 0x40, 0x4 ;  /* 0x000000000004789c */ /* 0x000fe20003f8e870 */
[----:B------:R-:W-:Y:S01]  /*3180*/  UMOV UR16, UR10 ;  /* 0x0000000a00107c82 */ /* 0x000fe20008000000 */
[----:B------:R-:W-:Y:S01]  /*3190*/  UMOV UR15, UR5 ;  /* 0x00000005000f7c82 */ /* 0x000fe20008000000 */
[----:B------:R-:W-:-:S08]  /*31a0*/  UMOV UR14, UR17 ;  /* 0x00000011000e7c82 */ /* 0x000fd00008000000 */
.L_x_59:
[----:B------:R-:W-:Y:S02]  /*31b0*/  UIADD3 UR16, UPT, UPT, UR16, 0x1, URZ ;  /* 0x0000000110107890 */ /* 0x000fe4000fffe0ff */
[----:B--2---:R-:W-:Y:S02]  /*31c0*/  ULEA UR7, UR14, UR6, 0x3 ;  /* 0x000000060e077291 */ /* 0x004fe4000f8e18ff */
[----:B------:R-:W-:Y:S01]  /*31d0*/  UISETP.NE.AND UP0, UPT, UR16, URZ, UPT ;  /* 0x000000ff1000728c */ /* 0x000fe2000bf05270 */
[----:B----4-:R-:W-:Y:S10]  /*31e0*/  @P2 BRA `(.L_x_57) ;  /* 0x00000000000c2947 */ /* 0x010ff40003800000 */
[----:B-1----:R-:W-:Y:S04]  /*31f0*/  SHF.L.U32 R2, R8, 0x1f, RZ ;  /* 0x0000001f08027819 */ /* 0x002fe800000006ff */
[----:B------:R-:W1:Y:S02]  /*3200*/  SYNCS.PHASECHK.TRANS64.TRYWAIT P0, [UR7], R2 ;  /* 0x00000002ff0075a7 */ /* 0x000e640008001107 */
[----:B-1----:R-:W-:Y:S05]  /*3210*/  @!P0 BRA `(.L_x_58) ;  /* 0x0000004000008947 */ /* 0x002fea0003800000 */
.L_x_57:
[----:B------:R-:W-:Y:S01]  /*3220*/  UISETP.NE.AND UP1, UPT, UR15, 0x1, UPT ;  /* 0x000000010f00788c */ /* 0x000fe2000bf25270 */
[----:B------:R-:W-:Y:S01]  /*3230*/  PLOP3.LUT P2, PT, PT, PT, PT, 0x80, 0x8 ;  /* 0x000000000008781c */ /* 0x000fe20003f4f070 */
[----:B------:R-:W-:Y:S02]  /*3240*/  UIADD3 UR17, UPT, UPT, UR14, 0x1, URZ ;  /* 0x000000010e117890 */ /* 0x000fe4000fffe0ff */
[----:B------:R-:W-:Y:S02]  /*3250*/  ULEA UR24, UR14, UR12, 0x8 ;  /* 0x0000000c0e187291 */ /* 0x000fe4000f8e40ff */
[----:B------:R-:W-:Y:S01]  /*3260*/  UISETP.NE.AND UP2, UPT, UR17, 0x5, UPT ;  /* 0x000000051100788c */ /* 0x000fe2000bf45270 */
[----:B------:R-:W-:Y:S01]  /*3270*/  PLOP3.LUT P0, PT, PT, PT, UP1, 0x80, 0x8 ;  /* 0x000000000008781c */ /* 0x000fe20003f0f018 */
[----:B------:R-:W-:Y:S02]  /*3280*/  ULEA UR26, UR14, UR11, 0x8 ;  /* 0x0000000b0e1a7291 */ /* 0x000fe4000f8e40ff */
[----:B------:R-:W-:Y:S02]  /*3290*/  USEL UR13, URZ, 0x1, UP2 ;  /* 0x00000001ff0d7887 */ /* 0x000fe40009000000 */
[----:B------:R-:W-:Y:S02]  /*32a0*/  USEL UR17, UR17, URZ, UP2 ;  /* 0x000000ff11117287 */ /* 0x000fe40009000000 */
[----:B------:R-:W-:Y:S02]  /*32b0*/  UIADD3 UR30, UPT, UPT, UR24, 0x2, URZ ;  /* 0x00000002181e7890 */ /* 0x000fe4000fffe0ff */
[----:B------:R-:W-:Y:S01]  /*32c0*/  @UP1 ULEA UR4, UR17, UR6, 0x3 ;  /* 0x0000000611041291 */ /* 0x000fe2000f8e18ff */
[----:B------:R-:W-:Y:S01]  /*32d0*/  LOP3.LUT R8, R8, UR13, RZ, 0x3c, !PT ;  /* 0x0000000d08087c12 */ /* 0x000fe2000f8e3cff */
[----:B------:R-:W-:Y:S02]  /*32e0*/  UIADD3 UR28, UPT, UPT, UR26, 0x2, URZ ;  /* 0x000000021a1c7890 */ /* 0x000fe4000fffe0ff */
[----:B------:R-:W-:Y:S01]  /*32f0*/  UIADD3 UR7, UPT, UPT, UR7, 0x28, URZ ;  /* 0x0000002807077890 */ /* 0x000fe2000fffe0ff */
[----:B-1----:R-:W-:Y:S01]  /*3300*/  @P0 SHF.L.U32 R0, R8, 0x1f, RZ ;  /* 0x0000001f08000819 */ /* 0x002fe200000006ff */
[----:B------:R-:W-:Y:S01]  /*3310*/  UMOV UR25, 0x80004020 ;  /* 0x8000402000197882 */ /* 0x000fe20000000000 */
[----:B------:R-:W-:Y:S01]  /*3320*/  UMOV UR27, 0x80004020 ;  /* 0x80004020001b7882 */ /* 0x000fe20000000000 */
[----:B------:R-:W-:Y:S01]  /*3330*/  UMOV UR31, 0x80004020 ;  /* 0x80004020001f7882 */ /* 0x000fe20000000000 */
[----:B------:R2:W4:Y:S01]  /*3340*/  @P0 SYNCS.PHASECHK.TRANS64.TRYWAIT P2, [UR4], R0 ;  /* 0x00000000ff0005a7 */ /* 0x0005220008041104 */
[----:B------:R-:W-:Y:S01]  /*3350*/  UIADD3 UR15, UPT, UPT, UR15, -0x1, URZ ;  /* 0xffffffff0f0f7890 */ /* 0x000fe2000fffe0ff */
[----:B------:R2:W-:Y:S01]  /*3360*/  UTCHMMA gdesc[UR26], gdesc[UR24], tmem[UR9], tmem[UR22], idesc[UR23], UP4 ;  /* 0x00ff16181a0075ea */ /* 0x0005e2000a000009 */
[----:B------:R-:W-:Y:S01]  /*3370*/  UPLOP3.LUT UP4, UPT, UPT, UPT, UPT, 0x80, 0x8 ;  /* 0x000000000008789c */ /* 0x000fe20003f8f070 */
[----:B------:R-:W-:Y:S01]  /*3380*/  UMOV UR29, 0x80004020 ;  /* 0x80004020001d7882 */ /* 0x000fe20000000000 */
[----:B------:R-:W-:Y:S01]  /*3390*/  UMOV UR14, UR17 ;  /* 0x00000011000e7c82 */ /* 0x000fe20008000000 */
[----:B------:R2:W-:Y:S01]  /*33a0*/  UTCHMMA gdesc[UR28], gdesc[UR30], tmem[UR9], tmem[UR20], idesc[UR21], UPT ;  /* 0x00ff141e1c0075ea */ /* 0x0005e2000b800009 */
[----:B------:R2:W-:Y:S01]  /*33b0*/  UTCBAR [UR7], URZ ;  /* 0x000000ff070073e9 */ /* 0x0005e200080000ff */
[----:B------:R-:W-:Y:S06]  /*33c0*/  BRA.U UP0, `(.L_x_59) ;  /* 0xfffffffd00787547 */ /* 0x000fec000b83ffff */
.L_x_56:
[----:B------:R-:W-:Y:S01]  /*33d0*/  UIADD3 UR18, UPT, UPT, UR18, 0x1, URZ ;  /* 0x0000000112127890 */ /* 0x000fe2000fffe0ff */
[C---:B------:R-:W-:Y:S01]  /*33e0*/  ISETP.NE.AND P0, PT, R10.reuse, 0x2, PT ;  /* 0x000000020a00780c */ /* 0x040fe20003f05270 */
[----:B------:R-:W-:Y:S02]  /*33f0*/  UIADD3 UR8, UPT, UPT, UR8, 0xb0, URZ ;  /* 0x000000b008087890 */ /* 0x000fe4000fffe0ff */
[----:B------:R-:W-:Y:S01]  /*3400*/  UISETP.NE.AND UP0, UPT, UR18, 0x4, UPT ;  /* 0x000000041200788c */ /* 0x000fe2000bf05270 */
[----:B-12---:R-:W-:Y:S02]  /*3410*/  SEL R0, RZ, 0x1, P0 ;  /* 0x00000001ff007807 */ /* 0x006fe40000000000 */
[----:B------:R-:W-:Y:S01]  /*3420*/  SEL R10, R10, RZ, P0 ;  /* 0x000000ff0a0a7207 */ /* 0x000fe20000000000 */
[----:B------:R-:W-:Y:S01]  /*3430*/  USEL UR4, URZ, 0x1, UP0 ;  /* 0x00000001ff047887 */ /* 0x000fe20008000000 */
[----:B------:R-:W-:Y:S01]  /*3440*/  LOP3.LUT R9, R9, R0, RZ, 0x3c, !PT ;  /* 0x0000000009097212 */ /* 0x000fe200078e3cff */
[----:B------:R-:W-:Y:S01]  /*3450*/  USEL UR18, UR18, URZ, UP0 ;  /* 0x000000ff12127287 */ /* 0x000fe20008000000 */
[----:B------:R1:W-:Y:S03]  /*3460*/  UTCBAR [UR8], URZ ;  /* 0x000000ff080073e9 */ /* 0x0003e600080000ff */
[----:B------:R-:W-:Y:S01]  /*3470*/  LOP3.LUT R11, R11, UR4, RZ, 0x3c, !PT ;  /* 0x000000040b0b7c12 */ /* 0x000fe2000f8e3cff */
[----:B------:R-:W-:Y:S07]  /*3480*/  @P1 BRA `(.L_x_60) ;  /* 0xfffffff800b01947 */ /* 0x000fee000383ffff */
[----:B------:R-:W2:Y:S01]  /*3490*/  S2UR UR4, SR_CgaCtaId ;  /* 0x00000000000479c3 */ /* 0x000ea20000008800 */
[----:B------:R-:W-:Y:S01]  /*34a0*/  ELECT P0, URZ, PT ;  /* 0x0000000000ff782f */ /* 0x000fe20003800000 */
[----:B------:R-:W-:Y:S01]  /*34b0*/  IMAD.MOV.U32 R0, RZ, RZ, 0x1 ;  /* 0x00000001ff007424 */ /* 0x000fe200078e00ff */
[----:B------:R-:W-:Y:S01]  /*34c0*/  UIADD3 UR6, UPT, UPT, UR6, 0xd0, URZ ;  /* 0x000000d006067890 */ /* 0x000fe2000fffe0ff */
[----:B------:R-:W-:Y:S01]  /*34d0*/  SHF.L.U32 R2, R11, 0x1f, RZ ;  /* 0x0000001f0b027819 */ /* 0x000fe200000006ff */
[----:B------:R-:W-:-:S03]  /*34e0*/  UMOV UR5, 0x40 ;  /* 0x0000004000057882 */ /* 0x000fc60000000000 */
[----:B------:R-:W-:Y:S01]  /*34f0*/  UVIRTCOUNT.DEALLOC.SMPOOL 0x80 ;  /* 0x000000800000784c */ /* 0x000fe20000000000 */
[----:B--2---:R-:W-:Y:S02]  /*3500*/  ULEA UR4, UR4, UR5, 0x18 ;  /* 0x0000000504047291 */ /* 0x004fe4000f8ec0ff */
[----:B------:R-:W-:-:S07]  /*3510*/  ULEA UR5, UR18, UR6, 0x3 ;  /* 0x0000000612057291 */ /* 0x000fce000f8e18ff */
[----:B------:R2:W-:Y:S02]  /*3520*/  @P0 STS.U8 [UR4+0x1c], R0 ;  /* 0x00001c00ff000988 */ /* 0x0005e40008000004 */
[----:B------:R-:W3:Y:S02]  /*3530*/  SYNCS.PHASECHK.TRANS64.TRYWAIT P0, [UR5], R2 ;  /* 0x00000002ff0075a7 */ /* 0x000ee40008001105 */
[----:B--23--:R-:W-:Y:S05]  /*3540*/  @!P0 BRA `(.L_x_61) ;  /* 0x0000003c004c8947 */ /* 0x00cfea0003800000 */
.L_x_138:
[----:B------:R-:W-:-:S04]  /*3550*/  UIADD3 UR7, UPT, UPT, UR18, 0x1, URZ ;  /* 0x0000000112077890 */ /* 0x000fc8000fffe0ff */
[----:B------:R-:W-:-:S04]  /*3560*/  UISETP.NE.AND UP0, UPT, UR7, 0x4, UPT ;  /* 0x000000040700788c */ /* 0x000fc8000bf05270 */
[----:B-1----:R-:W-:Y:S02]  /*3570*/  USEL UR8, URZ, 0x1, UP0 ;  /* 0x00000001ff087887 */ /* 0x002fe40008000000 */
[----:B------:R-:W-:-:S04]  /*3580*/  USEL UR7, UR7, URZ, UP0 ;  /* 0x000000ff07077287 */ /* 0x000fc80008000000 */
[----:B------:R-:W-:Y:S01]  /*3590*/  ULEA UR5, UR7, UR6, 0x3 ;  /* 0x0000000607057291 */ /* 0x000fe2000f8e18ff */
[----:B--2---:R-:W-:-:S04]  /*35a0*/  LOP3.LUT R2, R11, UR8, RZ, 0x3c, !PT ;  /* 0x000000080b027c12 */ /* 0x004fc8000f8e3cff */
[----:B------:R-:W-:-:S04]  /*35b0*/  SHF.L.U32 R3, R2, 0x1f, RZ ;  /* 0x0000001f02037819 */ /* 0x000fc800000006ff */
[----:B------:R-:W1:Y:S02]  /*35c0*/  SYNCS.PHASECHK.TRANS64.TRYWAIT P0, [UR5], R3 ;  /* 0x00000003ff0075a7 */ /* 0x000e640008001105 */
[----:B-1----:R-:W-:Y:S05]  /*35d0*/  @!P0 BRA `(.L_x_62) ;  /* 0x0000003c00408947 */ /* 0x002fea0003800000 */
.L_x_140:
        /* <DEDUP_REMOVED lines=9> */
.L_x_142:
[----:B------:R-:W-:-:S04]  /*3670*/  UIADD3 UR7, UPT, UPT, UR7, 0x1, URZ ;  /* 0x0000000107077890 */ /* 0x000fc8000fffe0ff */
[----:B------:R-:W-:-:S04]  /*3680*/  UISETP.NE.AND UP0, UPT, UR7, 0x4, UPT ;  /* 0x000000040700788c */ /* 0x000fc8000bf05270 */
[----:B------:R-:W-:Y:S02]  /*3690*/  USEL UR5, URZ, 0x1, UP0 ;  /* 0x00000001ff057887 */ /* 0x000fe40008000000 */
[----:B------:R-:W-:-:S04]  /*36a0*/  USEL UR7, UR7, URZ, UP0 ;  /* 0x000000ff07077287 */ /* 0x000fc80008000000 */
[----:B------:R-:W-:Y:S01]  /*36b0*/  ULEA UR7, UR7, UR6, 0x3 ;  /* 0x0000000607077291 */ /* 0x000fe2000f8e18ff */
[----:B------:R-:W-:-:S04]  /*36c0*/  LOP3.LUT R2, R2, UR5, RZ, 0x3c, !PT ;  /* 0x0000000502027c12 */ /* 0x000fc8000f8e3cff */
[----:B------:R-:W-:-:S04]  /*36d0*/  SHF.L.U32 R2, R2, 0x1f, RZ ;  /* 0x0000001f02027819 */ /* 0x000fc800000006ff */
[----:B------:R-:W2:Y:S02]  /*36e0*/  SYNCS.PHASECHK.TRANS64.TRYWAIT P0, [UR7], R2 ;  /* 0x00000002ff0075a7 */ /* 0x000ea40008001107 */
[----:B--2---:R-:W-:Y:S05]  /*36f0*/  @!P0 BRA `(.L_x_64) ;  /* 0x0000003c00288947 */ /* 0x004fea0003800000 */
.L_x_144:
[----:B------:R-:W-:Y:S01]  /*3700*/  NOP ;  /* 0x0000000000007918 */ /* 0x000fe20000000000 */
[----:B-1----:R-:W1:Y:S01]  /*3710*/  LDS R0, [UR4+0x14] ;  /* 0x00001404ff007984 */ /* 0x002e620008000800 */
[----:B------:R-:W-:Y:S01]  /*3720*/  ULOP3.LUT UR6, UR19, 0xffff, URZ, 0xc0, !UPT ;  /* 0x0000ffff13067892 */ /* 0x000fe2000f8ec0ff */
[----:B------:R-:W-:Y:S01]  /*3730*/  UMOV UR8, 0xffff ;  /* 0x0000ffff00087882 */ /* 0x000fe20000000000 */
[----:B------:R-:W-:Y:S02]  /*3740*/  UMOV UR5, 0x1 ;  /* 0x0000000100057882 */ /* 0x000fe40000000000 */
[----:B------:R-:W-:-:S04]  /*3750*/  USHF.R.U32.HI UR6, URZ, 0x5, UR6 ;  /* 0x00000005ff067899 */ /* 0x000fc80008011606 */
[----:B------:R-:W-:Y:S02]  /*3760*/  USHF.L.U32 UR8, UR8, UR6, URZ ;  /* 0x0000000608087299 */ /* 0x000fe400080006ff */
[----:B------:R-:W-:-:S04]  /*3770*/  USHF.L.U32 UR5, UR5, UR6, URZ ;  /* 0x0000000605057299 */ /* 0x000fc800080006ff */
[----:B-1----:R-:W-:-:S04]  /*3780*/  LOP3.LUT R0, R0, UR8, RZ, 0xc0, !PT ;  /* 0x0000000800007c12 */ /* 0x002fc8000f8ec0ff */
[----:B------:R-:W-:-:S13]  /*3790*/  ISETP.NE.AND P0, PT, R0, UR8, PT ;  /* 0x0000000800007c0c */ /* 0x000fda000bf05270 */
[----:B------:R-:W-:Y:S05]  /*37a0*/  @P0 BRA `(.L_x_65) ;  /* 0x0000000000580947 */ /* 0x000fea0003800000 */
[----:B------:R-:W1:Y:S02]  /*37b0*/  LDS R0, [UR4+0x18] ;  /* 0x00001804ff007984 */ /* 0x000e640008000800 */
[----:B-1----:R-:W-:-:S04]  /*37c0*/  LOP3.LUT R0, R0, UR5, RZ, 0xc0, !PT ;  /* 0x0000000500007c12 */ /* 0x002fc8000f8ec0ff */
[----:B------:R-:W-:-:S13]  /*37d0*/  ISETP.NE.AND P0, PT, R0, UR5, PT ;  /* 0x0000000500007c0c */ /* 0x000fda000bf05270 */
[----:B------:R-:W-:Y:S05]  /*37e0*/  @P0 BRA `(.L_x_66) ;  /* 0x00000000003c0947 */ /* 0x000fea0003800000 */
[----:B------:R-:W1:Y:S01]  /*37f0*/  S2R R2, SR_LANEID ;  /* 0x0000000000027919 */ /* 0x000e620000000000 */
[----:B------:R-:W-:Y:S01]  /*3800*/  ULOP3.LUT UR8, URZ, UR8, URZ, 0x33, !UPT ;  /* 0x00000008ff087292 */ /* 0x000fe2000f8e33ff */
[----:B------:R-:W-:Y:S02]  /*3810*/  VOTEU.ANY UR7, UPT, PT ;  /* 0x0000000000077886 */ /* 0x000fe400038e0100 */
[----:B------:R-:W-:-:S03]  /*3820*/  UFLO.U32 UR7, UR7 ;  /* 0x00000007000772bd */ /* 0x000fc600080e0000 */
[----:B------:R-:W-:-:S04]  /*3830*/  IMAD.U32 R0, RZ, RZ, UR8 ;  /* 0x00000008ff007e24 */ /* 0x000fc8000f8e00ff */
[----:B------:R2:W3:Y:S02]  /*3840*/  REDUX UR6, R0 ;  /* 0x00000000000673c4 */ /* 0x0004e40000000000 */
[----:B------:R1:W-:Y:S02]  /*3850*/  UTCATOMSWS.AND URZ, UR8 ;  /* 0x0000000800ff79e3 */ /* 0x0003e40008000000 */
[----:B-1----:R-:W-:Y:S02]  /*3860*/  ISETP.EQ.U32.AND P0, PT, R2, UR7, PT ;  /* 0x0000000702007c0c */ /* 0x002fe4000bf02070 */
[----:B--2---:R-:W-:Y:S02]  /*3870*/  LOP3.LUT R0, RZ, UR5, RZ, 0x33, !PT ;  /* 0x00000005ff007c12 */ /* 0x004fe4000f8e33ff */
[----:B---3--:R-:W-:Y:S02]  /*3880*/  MOV R2, UR6 ;  /* 0x0000000600027c02 */ /* 0x008fe40008000f00 */
[----:B------:R-:W1:Y:S07]  /*3890*/  REDUX UR5, R0 ;  /* 0x00000000000573c4 */ /* 0x000e6e0000000000 */
[----:B------:R2:W-:Y:S01]  /*38a0*/  @P0 ATOMS.AND RZ, [UR4+0x14], R2 ;  /* 0x00001402ffff098c */ /* 0x0005e2000a800004 */
[----:B-1----:R-:W-:-:S05]  /*38b0*/  IMAD.U32 R0, RZ, RZ, UR5 ;  /* 0x00000005ff007e24 */ /* 0x002fca000f8e00ff */
[----:B------:R2:W-:Y:S01]  /*38c0*/  @P0 ATOMS.AND RZ, [UR4+0x18], R0 ;  /* 0x00001800ffff098c */ /* 0x0005e2000a800004 */
[----:B------:R-:W-:Y:S05]  /*38d0*/  BRA `(.L_x_67) ;  /* 0x0000000000147947 */ /* 0x000fea0003800000 */
.L_x_66:
[----:B------:R-:W-:Y:S02]  /*38e0*/  MOV R2, 0x3900 ;  /* 0x0000390000027802 */ /* 0x000fe40000000f00 */
[----:B----45:R-:W-:Y:S05]  /*38f0*/  CALL.REL.NOINC `($__internal_0_$__cuda_sm10x_tcgen05_guardrail_trap_col_being_dealloced_not_returned_by_alloc) ;  /* 0x0000003c009c7944 */ /* 0x030fea0003c00000 */
[----:B------:R-:W-:Y:S05]  /*3900*/  BRA `(.L_x_67) ;  /* 0x0000000000087947 */ /* 0x000fea0003800000 */
.L_x_65:
[----:B------:R-:W-:Y:S02]  /*3910*/  MOV R2, 0x3930 ;  /* 0x0000393000027802 */ /* 0x000fe40000000f00 */
[----:B----45:R-:W-:Y:S05]  /*3920*/  CALL.REL.NOINC `($__internal_2_$__cuda_sm10x_tcgen05_guardrail_trap_unallocated_columns_being_dealloced) ;  /* 0x0000003c00a87944 */ /* 0x030fea0003c00000 */
.L_x_67:
[----:B------:R-:W-:Y:S01]  /*3930*/  NOP ;  /* 0x0000000000007918 */ /* 0x000fe20000000000 */
[----:B------:R-:W-:Y:S05]  /*3940*/  EXIT ;  /* 0x000000000000794d */ /* 0x000fea0003800000 */
.L_x_49:
[----:B------:R-:W-:-:S09]  /*3950*/  UISETP.NE.OR UP2, UPT, UR8, 0x3, !UP2 ;  /* 0x000000030800788c */ /* 0x000fd2000d745670 */
[----:B------:R-:W-:Y:S05]  /*3960*/  BRA.U UP2, `(.L_x_68) ;  /* 0x0000000d02ac7547 */ /* 0x000fea000b800000 */
[----:B------:R-:W1:Y:S01]  /*3970*/  LDC R0, c[0x0][0xb30] ;  /* 0x0002cc00ff007b82 */ /* 0x000e620000000800 */
[----:B------:R-:W2:Y:S01]  /*3980*/  LDCU.64 UR8, c[0x0][0x888] ;  /* 0x00011100ff0877ac */ /* 0x000ea20008000a00 */
[----:B------:R-:W-:Y:S01]  /*3990*/  IMAD.MOV.U32 R32, RZ, RZ, 0x1 ;  /* 0x00000001ff207424 */ /* 0x000fe200078e00ff */
[----:B------:R-:W-:Y:S01]  /*39a0*/  CS2R R28, SRZ ;  /* 0x00000000001c7805 */ /* 0x000fe2000001ff00 */
[----:B------:R-:W-:Y:S01]  /*39b0*/  IMAD.MOV.U32 R25, RZ, RZ, 0x1000 ;  /* 0x00001000ff197424 */ /* 0x000fe200078e00ff */
[----:B------:R-:W4:Y:S03]  /*39c0*/  LDCU.64 UR4, c[0x0][0x890] ;  /* 0x00011200ff0477ac */ /* 0x000f260008000a00 */
[----:B------:R-:W3:Y:S01]  /*39d0*/  LDC R24, c[0x0][0x370] ;  /* 0x0000dc00ff187b82 */ /* 0x000ee20000000800 */
[----:B------:R-:W-:Y:S01]  /*39e0*/  UMOV UR7, 0x400 ;  /* 0x0000040000077882 */ /* 0x000fe20000000000 */
[----:B------:R-:W-:-:S02]  /*39f0*/  UPLOP3.LUT UP1, UPT, UPT, UPT, UPT, 0x40, 0x4 ;  /* 0x000000000004789c */ /* 0x000fc40003f2e870 */
[----:B------:R-:W-:Y:S01]  /*3a00*/  ULEA UR7, UR37, UR7, 0x18 ;  /* 0x0000000725077291 */ /* 0x000fe2000f8ec0ff */
[----:B------:R-:W-:-:S03]  /*3a10*/  UMOV UR13, URZ ;  /* 0x000000ff000d7c82 */ /* 0x000fc60008000000 */
[----:B------:R-:W3:Y:S01]  /*3a20*/  LDC R3, c[0x0][0xb0c] ;  /* 0x0002c300ff037b82 */ /* 0x000ee20000000800 */
[----:B--2---:R-:W-:Y:S02]  /*3a30*/  UISETP.NE.U32.AND UP3, UPT, UR8, URZ, UPT ;  /* 0x000000ff0800728c */ /* 0x004fe4000bf65070 */
[----:B----4-:R-:W-:-:S05]  /*3a40*/  UISETP.NE.U32.AND UP4, UPT, UR4, URZ, UPT ;  /* 0x000000ff0400728c */ /* 0x010fca000bf85070 */
[----:B------:R-:W2:Y:S01]  /*3a50*/  LDC R22, c[0x0][0xb20] ;  /* 0x0002c800ff167b82 */ /* 0x000ea20000000800 */
[----:B-1----:R-:W-:Y:S01]  /*3a60*/  ISETP.NE.AND P1, PT, R0, 0x1, PT ;  /* 0x000000010000780c */ /* 0x002fe20003f25270 */
[----:B------:R-:W-:Y:S02]  /*3a70*/  UISETP.NE.AND.EX UP3, UPT, UR9, URZ, UPT, UP3 ;  /* 0x000000ff0900728c */ /* 0x000fe4000bf65330 */
[----:B------:R-:W-:-:S04]  /*3a80*/  UISETP.NE.AND.EX UP4, UPT, UR5, URZ, UPT, UP4 ;  /* 0x000000ff0500728c */ /* 0x000fc8000bf85340 */
[----:B------:R-:W1:Y:S08]  /*3a90*/  LDC.64 R30, c[0x0][0x348] ;  /* 0x0000d200ff1e7b82 */ /* 0x000e700000000a00 */
[----:B------:R-:W4:Y:S08]  /*3aa0*/  LDC.64 R14, c[0x0][0xb10] ;  /* 0x0002c400ff0e7b82 */ /* 0x000f300000000a00 */
[----:B------:R-:W1:Y:S08]  /*3ab0*/  LDC.64 R6, c[0x0][0xb18] ;  /* 0x0002c600ff067b82 */ /* 0x000e700000000a00 */
[----:B------:R-:W1:Y:S08]  /*3ac0*/  LDC.64 R4, c[0x0][0xb28] ;  /* 0x0002ca00ff047b82 */ /* 0x000e700000000a00 */
[----:B--23--:R-:W1:Y:S02]  /*3ad0*/  LDC R23, c[0x0][0x374] ;  /* 0x0000dd00ff177b82 */ /* 0x00ce640000000800 */
.L_x_77:
[C---:B------:R-:W-:Y:S02]  /*3ae0*/  LEA R0, R29.reuse, UR7, 0x3 ;  /* 0x000000071d007c11 */ /* 0x040fe4000f8e18ff */
[----:B------:R-:W-:Y:S02]  /*3af0*/  SHF.L.U32 R2, R28, 0x1f, RZ ;  /* 0x0000001f1c027819 */ /* 0x000fe400000006ff */
[----:B------:R-:W-:Y:S02]  /*3b00*/  LEA R16, R29, UR7, 0x4 ;  /* 0x000000071d107c11 */ /* 0x000fe4000f8e20ff */
[----:B--2---:R-:W2:Y:S02]  /*3b10*/  SYNCS.PHASECHK.TRANS64.TRYWAIT P0, [R0+URZ+0x90], R2 ;  /* 0x00009002000075a7 */ /* 0x004ea400080011ff */
[----:B--2---:R-:W-:Y:S05]  /*3b20*/  @!P0 BRA `(.L_x_69) ;  /* 0x0000003800348947 */ /* 0x004fea0003800000 */
.L_x_145:
[----:B------:R-:W-:Y:S01]  /*3b30*/  ISETP.GE.AND P0, PT, R26, 0x1, PT ;  /* 0x000000011a00780c */ /* 0x000fe20003f06270 */
[----:B------:R-:W3:Y:S01]  /*3b40*/  LDS.128 R16, [R16+0x120] ;  /* 0x0001200010107984 */ /* 0x000ee20000000c00 */
[----:B--2---:R-:W-:Y:S01]  /*3b50*/  VIADD R0, R0, 0xa0 ;  /* 0x000000a000007836 */ /* 0x004fe20000000000 */
[----:B------:R-:W-:Y:S01]  /*3b60*/  @!PT LDS RZ, [RZ] ;  /* 0x00000000fffff984 */ /* 0x000fe20000000800 */
[----:B------:R-:W-:Y:S01]  /*3b70*/  @!PT LDS RZ, [RZ] ;  /* 0x00000000fffff984 */ /* 0x000fe20000000800 */
[----:B------:R-:W-:Y:S01]  /*3b80*/  @!PT LDS RZ, [RZ] ;  /* 0x00000000fffff984 */ /* 0x000fe20000000800 */
[----:B------:R-:W-:Y:S01]  /*3b90*/  @!PT LDS RZ, [RZ] ;  /* 0x00000000fffff984 */ /* 0x000fe20000000800 */
[----:B------:R2:W-:Y:S06]  /*3ba0*/  MEMBAR.ALL.CTA ;  /* 0x0000000000007992 */ /* 0x0005ec0000008000 */
[----:B--2---:R-:W2:Y:S01]  /*3bb0*/  FENCE.VIEW.ASYNC.S ;  /* 0x00000000000073c6 */ /* 0x004ea20000000000 */
[----:B------:R-:W-:Y:S04]  /*3bc0*/  PRMT R0, RZ, 0x654, R0 ;  /* 0x00000654ff007816 */ /* 0x000fe80000000000 */
[----:B--2---:R2:W-:Y:S01]  /*3bd0*/  SYNCS.ARRIVE.TRANS64.RED.A1T0 RZ, [R0+URZ], RZ ;  /* 0x000000ff00ff79a7 */ /* 0x0045e200081004ff */
[----:B---3--:R-:W-:Y:S11]  /*3be0*/  LOP3.LUT P3, RZ, R18, 0x1, RZ, 0xc0, !PT ;  /* 0x0000000112ff7812 */ /* 0x008ff6000786c0ff */
[----:B------:R-:W-:Y:S02]  /*3bf0*/  @!UPT UIADD3 URZ, UPT, UPT, URZ, URZ, URZ ;  /* 0x000000fffffff290 */ /* 0x000fe4000fffe0ff */
[----:B------:R-:W-:Y:S02]  /*3c00*/  @P3 MOV R11, R16 ;  /* 0x00000010000b3202 */ /* 0x000fe40000000f00 */
[----:B------:R-:W-:Y:S01]  /*3c10*/  @P3 LOP3.LUT R10, R17, 0xffff, RZ, 0xc0, !PT ;  /* 0x0000ffff110a3812 */ /* 0x000fe200078ec0ff */
[----:B--2---:R-:W-:Y:S06]  /*3c20*/  @!P0 BRA `(.L_x_70) ;  /* 0x0000000000a48947 */ /* 0x004fec0003800000 */
[-C--:B-1----:R-:W-:Y:S01]  /*3c30*/  IMAD.HI.U32 R0, R23, R7.reuse, RZ ;  /* 0x0000000717007227 */ /* 0x082fe200078e00ff */
[----:B------:R-:W-:Y:S02]  /*3c40*/  ISETP.NE.AND P0, PT, R6, 0x1, PT ;  /* 0x000000010600780c */ /* 0x000fe40003f05270 */
[----:B------:R-:W-:Y:S01]  /*3c50*/  ISETP.NE.AND P2, PT, R26, 0x1, PT ;  /* 0x000000011a00780c */ /* 0x000fe20003f45270 */
[----:B----4-:R-:W-:Y:S01]  /*3c60*/  IMAD.HI.U32 R9, R24, R14, RZ ;  /* 0x0000000e18097227 */ /* 0x010fe200078e00ff */
[----:B------:R-:W-:Y:S02]  /*3c70*/  SHF.R.U32.HI R0, RZ, R22, R0 ;  /* 0x00000016ff007219 */ /* 0x000fe40000011600 */
[----:B------:R-:W-:Y:S01]  /*3c80*/  ISETP.NE.AND P4, PT, R3, 0x1, PT ;  /* 0x000000010300780c */ /* 0x000fe20003f85270 */
[----:B------:R-:W-:Y:S01]  /*3c90*/  IMAD.HI.U32 R13, R10, R7, RZ ;  /* 0x000000070a0d7227 */ /* 0x000fe200078e00ff */
[----:B------:R-:W-:Y:S02]  /*3ca0*/  SHF.R.U32.HI R9, RZ, R15, R9 ;  /* 0x0000000fff097219 */ /* 0x000fe40000011609 */
[----:B------:R-:W-:Y:S01]  /*3cb0*/  SEL R0, R23, R0, !P0 ;  /* 0x0000000017007207 */ /* 0x000fe20004000000 */
[----:B------:R-:W-:Y:S01]  /*3cc0*/  IMAD.HI.U32 R12, R11, R14, RZ ;  /* 0x0000000e0b0c7227 */ /* 0x000fe200078e00ff */
[----:B------:R-:W-:Y:S03]  /*3cd0*/  SEL R9, R24, R9, !P4 ;  /* 0x0000000918097207 */ /* 0x000fe60006000000 */
[-C--:B------:R-:W-:Y:S01]  /*3ce0*/  IMAD.HI.U32 R8, R0, R4.reuse, RZ ;  /* 0x0000000400087227 */ /* 0x080fe200078e00ff */
[----:B------:R-:W-:Y:S03]  /*3cf0*/  SHF.R.U32.HI R12, RZ, R15, R12 ;  /* 0x0000000fff0c7219 */ /* 0x000fe6000001160c */
[----:B------:R-:W-:Y:S01]  /*3d00*/  IMAD.HI.U32 R2, R9, R4, RZ ;  /* 0x0000000409027227 */ /* 0x000fe200078e00ff */
[-C--:B------:R-:W-:Y:S02]  /*3d10*/  @P2 SHF.R.U32.HI R0, RZ, R5.reuse, R8 ;  /* 0x00000005ff002219 */ /* 0x080fe40000011608 */
[----:B------:R-:W-:Y:S02]  /*3d20*/  SHF.R.U32.HI R8, RZ, R22, R13 ;  /* 0x00000016ff087219 */ /* 0x000fe4000001160d */
[----:B------:R-:W-:Y:S01]  /*3d30*/  @P2 SHF.R.U32.HI R9, RZ, R5, R2 ;  /* 0x00000005ff092219 */ /* 0x000fe20000011602 */
[----:B------:R-:W-:Y:S01]  /*3d40*/  IMAD R0, R26, R0, RZ ;  /* 0x000000001a007224 */ /* 0x000fe200078e02ff */
[----:B------:R-:W-:Y:S02]  /*3d50*/  SEL R8, R10, R8, !P0 ;  /* 0x000000080a087207 */ /* 0x000fe40004000000 */
[----:B------:R-:W-:Y:S01]  /*3d60*/  SEL R2, R11, R12, !P4 ;  /* 0x0000000c0b027207 */ /* 0x000fe20006000000 */
[----:B------:R-:W-:Y:S01]  /*3d70*/  IMAD R12, R26, R9, RZ ;  /* 0x000000091a0c7224 */ /* 0x000fe200078e02ff */
[C---:B------:R-:W-:Y:S01]  /*3d80*/  ISETP.GE.AND P0, PT, R8.reuse, R0, PT ;  /* 0x000000000800720c */ /* 0x040fe20003f06270 */
[----:B------:R-:W-:Y:S03]  /*3d90*/  IMAD.HI.U32 R0, R8, R4, RZ ;  /* 0x0000000408007227 */ /* 0x000fe600078e00ff */
[----:B------:R-:W-:Y:S02]  /*3da0*/  ISETP.GE.OR P0, PT, R2, R12, P0 ;  /* 0x0000000c0200720c */ /* 0x000fe40000706670 */
[-C--:B------:R-:W-:Y:S04]  /*3db0*/  SHF.R.U32.HI R0, RZ, R5.reuse, R0 ;  /* 0x00000005ff007219 */ /* 0x080fe80000011600 */
[----:B------:R-:W-:Y:S05]  /*3dc0*/  SEL R13, R8, R0, !P2 ;  /* 0x00000000080d7207 */ /* 0x000fea0005000000 */
[----:B------:R-:W-:Y:S02]  /*3dd0*/  IMAD.MOV R12, RZ, RZ, -R13 ;  /* 0x000000ffff0c7224 */ /* 0x000fe400078e0a0d */
[----:B------:R-:W-:Y:S04]  /*3de0*/  @!P0 IMAD.HI.U32 R0, R2, R4, RZ ;  /* 0x0000000402008227 */ /* 0x000fe800078e00ff */
[----:B------:R-:W-:Y:S01]  /*3df0*/  IMAD R12, R26, R12, R8 ;  /* 0x0000000c1a0c7224 */ /* 0x000fe200078e0208 */
[----:B------:R-:W-:Y:S04]  /*3e00*/  @!P0 SHF.R.U32.HI R0, RZ, R5, R0 ;  /* 0x00000005ff008219 */ /* 0x000fe80000011600 */
[----:B------:R-:W-:Y:S04]  /*3e10*/  @!P0 SEL R0, R2, R0, !P2 ;  /* 0x0000000002008207 */ /* 0x000fe80005000000 */
[----:B------:R-:W-:Y:S01]  /*3e20*/  @!P0 IADD3 R13, PT, PT, R13, -R0, RZ ;  /* 0x800000000d0d8210 */ /* 0x000fe20007ffe0ff */
[----:B------:R-:W-:Y:S01]  /*3e30*/  @!P0 IMAD R0, R9, R12, R0 ;  /* 0x0000000c09008224 */ /* 0x000fe200078e0200 */
[----:B------:R-:W-:Y:S01]  /*3e40*/  IADD3 R9, PT, PT, -R8, RZ, RZ ;  /* 0x000000ff08097210 */ /* 0x000fe20007ffe1ff */
[--C-:B------:R-:W-:Y:S02]  /*3e50*/  IMAD.MOV R12, RZ, RZ, -R2.reuse ;  /* 0x000000ffff0c7224 */ /* 0x100fe400078e0a02 */
[----:B------:R-:W-:Y:S02]  /*3e60*/  @!P0 IMAD R8, R13, R26, R2 ;  /* 0x0000001a0d088224 */ /* 0x000fe400078e0202 */
[----:B------:R-:W-:Y:S02]  /*3e70*/  @!P0 IMAD.MOV.U32 R2, RZ, RZ, R0 ;  /* 0x000000ffff028224 */ /* 0x000fe400078e0000 */
[----:B------:R-:W-:Y:S02]  /*3e80*/  IMAD R11, R3, R12, R11 ;  /* 0x0000000c030b7224 */ /* 0x000fe400078e020b */
[----:B------:R-:W-:Y:S02]  /*3e90*/  IMAD R10, R6, R9, R10 ;  /* 0x00000009060a7224 */ /* 0x000fe400078e020a */
[----:B------:R-:W-:Y:S02]  /*3ea0*/  IMAD R11, R2, R3, R11 ;  /* 0x00000003020b7224 */ /* 0x000fe400078e020b */
[----:B------:R-:W-:Y:S02]  /*3eb0*/  IMAD R10, R8, R6, R10 ;  /* 0x00000006080a7224 */ /* 0x000fe400078e020a */
.L_x_70:
[----:B------:R-:W-:Y:S05]  /*3ec0*/  BRA.U UP1, `(.L_x_71) ;  /* 0x0000000101107547 */ /* 0x000fea000b800000 */
[----:B------:R-:W-:Y:S04]  /*3ed0*/  MOV R2, UR6 ;  /* 0x0000000600027c02 */ /* 0x000fe80008000f00 */
[----:B------:R-:W-:Y:S04]  /*3ee0*/  SHF.L.U32 R2, R2, 0x1f, RZ ;  /* 0x0000001f02027819 */ /* 0x000fe800000006ff */
[----:B------:R-:W2:Y:S02]  /*3ef0*/  SYNCS.PHASECHK.TRANS64.TRYWAIT P0, [UR7+0x88], R2 ;  /* 0x00008802ff0075a7 */ /* 0x000ea40008001107 */
[----:B--2---:R-:W-:Y:S05]  /*3f00*/  @!P0 BRA `(.L_x_72) ;  /* 0x0000003400508947 */ /* 0x004fea0003800000 */
.L_x_71:
[----:B------:R-:W-:Y:S02]  /*3f10*/  R2UR UR11, R21 ;  /* 0x00000000150b72ca */ /* 0x000fe400000e0000 */
[----:B------:R-:W-:Y:S02]  /*3f20*/  R2UR UR10, R20 ;  /* 0x00000000140a72ca */ /* 0x000fe400000e0000 */
[----:B------:R-:W-:Y:S04]  /*3f30*/  ISETP.NE.U32.AND P2, PT, RZ, UR4, PT ;  /* 0x00000004ff007c0c */ /* 0x000fe8000bf45070 */
[----:B------:R-:W-:Y:S05]  /*3f40*/  ISETP.NE.AND.EX P2, PT, RZ, UR5, PT, P2 ;  /* 0x00000005ff007c0c */ /* 0x000fea000bf45320 */
[----:B------:R-:W-:Y:S02]  /*3f50*/  USHF.L.U32 UR11, UR11, 0x6, URZ ;  /* 0x000000060b0b7899 */ /* 0x000fe400080006ff */
[----:B------:R-:W-:Y:S01]  /*3f60*/  USHF.L.U32 UR10, UR10, 0x6, URZ ;  /* 0x000000060a0a7899 */ /* 0x000fe200080006ff */
[----:B------:R-:W-:Y:S11]  /*3f70*/  BRA.U !UP4, `(.L_x_73) ;  /* 0x000000010c347547 */ /* 0x000ff6000b800000 */
[----:B------:R-:W-:Y:S01]  /*3f80*/  UPLOP3.LUT UP0, UPT, UPT, UPT, UP3, 0x80, 0x8 ;  /* 0x000000000008789c */ /* 0x000fe20003f0f030 */
[----:B--2---:R-:W-:Y:S02]  /*3f90*/  HFMA2 R0, -RZ, RZ, 0, 5.9604644775390625e-08 ;  /* 0x00000001ff007431 */ /* 0x004fe400000001ff */
[----:B------:R-:W-:Y:S03]  /*3fa0*/  IMAD.MOV.U32 R60, RZ, RZ, 0x1 ;  /* 0x00000001ff3c7424 */ /* 0x000fe600078e00ff */
[----:B------:R-:W-:Y:S05]  /*3fb0*/  PLOP3.LUT P0, PT, PT, PT, UP0, 0x80, 0x8 ;  /* 0x000000000008781c */ /* 0x000fea0003f0f008 */
[----:B------:R-:W2:Y:S01]  /*3fc0*/  @UP0 LDCU.64 UR14, c[0x0][0x888] ;  /* 0x00011100ff0e07ac */ /* 0x000ea20008000a00 */
[----:B------:R-:W-:Y:S07]  /*3fd0*/  @UP0 UIMAD UR8, UR36, UR4, URZ ;  /* 0x00000004240802a4 */ /* 0x000fee000f8e02ff */
[----:B------:R-:W-:Y:S01]  /*3fe0*/  @!P0 PRMT R60, R0, 0x7610, R60 ;  /* 0x00007610003c8816 */ /* 0x000fe2000000003c */
[----:B--2---:R-:W-:Y:S03]  /*3ff0*/  @UP0 UIMAD.WIDE UR14, UR8, 0x4, UR14 ;  /* 0x00000004080e08a5 */ /* 0x004fe6000f8e020e */
[----:B------:R-:W2:Y:S03]  /*4000*/  @!UP0 LDCU UR8, c[0x0][0x880] ;  /* 0x00011000ff0887ac */ /* 0x000ea60008000800 */
[----:B------:R-:W-:Y:S01]  /*4010*/  IMAD.U32 R8, RZ, RZ, UR14 ;  /* 0x0000000eff087e24 */ /* 0x000fe2000f8e00ff */
[----:B------:R-:W-:Y:S05]  /*4020*/  MOV R9, UR15 ;  /* 0x0000000f00097c02 */ /* 0x000fea0008000f00 */
[----:B-----5:R3:W5:Y:S02]  /*4030*/  @P0 LDG.E R35, desc[UR46][R8.64] ;  /* 0x0000002e08230981 */ /* 0x020764000c1e1900 */
[----:B--23--:R-:W-:Y:S07]  /*4040*/  @!P0 IMAD.U32 R35, RZ, RZ, UR8 ;  /* 0x00000008ff238e24 */ /* 0x00cfee000f8e00ff */
.L_x_73:
[----:B-----5:R-:W-:Y:S01]  /*4050*/  @!P2 FSETP.EQ.AND P0, PT, R35, RZ, PT ;  /* 0x000000ff2300a20b */ /* 0x020fe20003f02000 */
[----:B------:R-:W-:Y:S01]  /*4060*/  @!UPT UIADD3 URZ, UPT, UPT, URZ, URZ, URZ ;  /* 0x000000fffffff290 */ /* 0x000fe2000fffe0ff */
[----:B------:R-:W-:Y:S11]  /*4070*/  @!P2 BRA `(.L_x_74) ;  /* 0x000000000014a947 */ /* 0x000ff60003800000 */
[----:B------:R-:W-:Y:S02]  /*4080*/  LOP3.LUT P2, RZ, R60, 0xff, RZ, 0xc0, !PT ;  /* 0x000000ff3cff7812 */ /* 0x000fe4000784c0ff */
[----:B------:R-:W-:Y:S04]  /*4090*/  PLOP3.LUT P0, PT, PT, PT, UP0, 0x80, 0x8 ;  /* 0x000000000008781c */ /* 0x000fe80003f0f008 */
[----:B------:R-:W-:Y:S07]  /*40a0*/  PLOP3.LUT P0, PT, P0, PT, PT, 0x8, 0x80 ;  /* 0x000000000080781c */ /* 0x000fee000070e170 */
[----:B------:R-:W-:Y:S11]  /*40b0*/  @P2 FSETP.EQ.AND P0, PT, R35, RZ, PT ;  /* 0x000000ff2300220b */ /* 0x000ff60003f02000 */
[----:B------:R-:W-:Y:S02]  /*40c0*/  @!UPT UIADD3 URZ, UPT, UPT, URZ, URZ, URZ ;  /* 0x000000fffffff290 */ /* 0x000fe4000fffe0ff */
.L_x_74:
[----:B------:R-:W-:Y:S01]  /*40d0*/  ULEA UR15, UR13, UR7, 0x3 ;  /* 0x000000070d0f7291 */ /* 0x000fe2000f8e18ff */
[----:B------:R-:W-:Y:S02]  /*40e0*/  SHF.L.U32 R9, R32, 0x1f, RZ ;  /* 0x0000001f20097819 */ /* 0x000fe400000006ff */
[----:B------:R-:W-:Y:S04]  /*40f0*/  ELECT P4, URZ, PT ;  /* 0x0000000000ff782f */ /* 0x000fe80003880000 */
[----:B------:R-:W-:Y:S02]  /*4100*/  PLOP3.LUT P4, PT, P0, P4, PT, 0xf2, 0x2f ;  /* 0x00000000002f781c */ /* 0x000fe40000789e72 */
[----:B------:R-:W3:Y:S11]  /*4110*/  SYNCS.PHASECHK.TRANS64.TRYWAIT P2, [UR15+0x68], R9 ;  /* 0x00006809ff0075a7 */ /* 0x000ef6000804110f */
[----:B-1----:R-:W-:Y:S05]  /*4120*/  @!P4 IADD3 R8, P0, PT, R30, 0x580, RZ ;  /* 0x000005801e08c810 */ /* 0x002fea0007f1e0ff */
[----:B--2---:R-:W-:Y:S01]  /*4130*/  @!P4 IMAD.X R2, RZ, RZ, R31, P0 ;  /* 0x000000ffff02c224 */ /* 0x004fe200000e061f */
[----:B---3--:R-:W-:Y:S07]  /*4140*/  @!P2 BRA `(.L_x_75) ;  /* 0x0000003000d8a947 */ /* 0x008fee0003800000 */
.L_x_148:
[----:B------:R-:W2:Y:S01]  /*4150*/  LDC.64 R12, c[0x0][0xb18] ;  /* 0x0002c600ff0c7b82 */ /* 0x000ea20000000a00 */
[----:B------:R-:W-:Y:S01]  /*4160*/  @!P4 R2UR UR8, R2 ;  /* 0x000000000208c2ca */ /* 0x000fe200000e0000 */
[----:B------:R-:W-:Y:S01]  /*4170*/  VOTEU.ALL UP2, P4 ;  /* 0x0000000000ff7886 */ /* 0x000fe20002040000 */
[----:B------:R-:W-:Y:S01]  /*4180*/  @!P4 R2UR UR9, R8 ;  /* 0x000000000809c2ca */ /* 0x000fe200000e0000 */
[----:B------:R-:W-:Y:S01]  /*4190*/  VOTEU.ALL UP1, P4 ;  /* 0x0000000000ff7886 */ /* 0x000fe20002020000 */
[----:B-1----:R-:W-:Y:S03]  /*41a0*/  @!P4 IMAD.MOV.U32 R0, RZ, RZ, 0x1000 ;  /* 0x00001000ff00c424 */ /* 0x002fe600078e00ff */
[----:B------:R-:W1:Y:S01]  /*41b0*/  @!P1 LDC R2, c[0x0][0xb0c] ;  /* 0x0002c300ff029b82 */ /* 0x000e620000000800 */
[----:B------:R-:W-:Y:S01]  /*41c0*/  UMOV UR20, 0x0 ;  /* 0x0000000000147882 */ /* 0x000fe20000000000 */
[----:B------:R-:W-:Y:S01]  /*41d0*/  UMOV UR21, 0x10000000 ;  /* 0x1000000000157882 */ /* 0x000fe20000000000 */
[----:B------:R-:W-:Y:S01]  /*41e0*/  UMOV UR12, UR36 ;  /* 0x00000024000c7c82 */ /* 0x000fe20008000000 */
[----:B------:R-:W-:Y:S01]  /*41f0*/  UIADD3 UR14, UPT, UPT, UR13, 0x1, URZ ;  /* 0x000000010d0e7890 */ /* 0x000fe2000fffe0ff */
[----:B------:R-:W-:Y:S01]  /*4200*/  @P3 SHF.R.U32.HI R27, RZ, 0x10, R17 ;  /* 0x00000010ff1b3819 */ /* 0x000fe20000011611 */
[----:B------:R-:W-:Y:S02]  /*4210*/  VIADD R29, R29, 0x1 ;  /* 0x000000011d1d7836 */ /* 0x000fe40000000000 */
[----:B------:R-:W-:Y:S01]  /*4220*/  IMAD.U32 R9, RZ, RZ, UR8 ;  /* 0x00000008ff097e24 */ /* 0x000fe2000f8e00ff */
[----:B------:R-:W-:Y:S01]  /*4230*/  @!UP2 ULEA UR8, UR13, UR7, 0xc ;  /* 0x000000070d08a291 */ /* 0x000fe2000f8e60ff */
[----:B------:R-:W-:Y:S01]  /*4240*/  IMAD.U32 R8, RZ, RZ, UR9 ;  /* 0x00000009ff087e24 */ /* 0x000fe2000f8e00ff */
[----:B------:R-:W-:Y:S02]  /*4250*/  UIADD3 UR9, UPT, UPT, UR15, 0x50, URZ ;  /* 0x000000500f097890 */ /* 0x000fe4000fffe0ff */
[----:B------:R-:W-:Y:S01]  /*4260*/  @!P4 R2UR UR19, R9 ;  /* 0x000000000913c2ca */ /* 0x000fe200000e0000 */
[----:B------:R-:W-:Y:S01]  /*4270*/  @!UP2 UIADD3 UR8, UPT, UPT, UR8, 0x200, URZ ;  /* 0x000002000808a890 */ /* 0x000fe2000fffe0ff */
[----:B------:R-:W-:Y:S01]  /*4280*/  @!P4 R2UR UR18, R8 ;  /* 0x000000000812c2ca */ /* 0x000fe200000e0000 */
[----:B------:R-:W-:Y:S01]  /*4290*/  UISETP.NE.AND UP5, UPT, UR14, 0x3, UPT ;  /* 0x000000030e00788c */ /* 0x000fe2000bfa5270 */
[----:B------:R-:W3:Y:S01]  /*42a0*/  LDC.64 R8, c[0x0][0xb10] ;  /* 0x0002c400ff087b82 */ /* 0x000ee20000000a00 */
[----:B------:R-:W-:Y:S02]  /*42b0*/  UPRMT UR16, UR37, 0x654, UR9 ;  /* 0x0000065425107896 */ /* 0x000fe40008000009 */
[----:B------:R-:W-:Y:S02]  /*42c0*/  USEL UR17, URZ, 0x1, UP5 ;  /* 0x00000001ff117887 */ /* 0x000fe4000a800000 */
[----:B------:R-:W-:Y:S04]  /*42d0*/  USEL UR14, UR14, URZ, UP5 ;  /* 0x000000ff0e0e7287 */ /* 0x000fe8000a800000 */
[----:B------:R-:W-:Y:S01]  /*42e0*/  ULEA UR13, UR14, UR7, 0x3 ;  /* 0x000000070e0d7291 */ /* 0x000fe2000f8e18ff */
[----:B------:R-:W-:Y:S01]  /*42f0*/  LOP3.LUT R32, R32, UR17, RZ, 0x3c, !PT ;  /* 0x0000001120207c12 */ /* 0x000fe2000f8e3cff */
[----:B------:R1:W-:Y:S01]  /*4300*/  @!UP1 UTMALDG.3D [UR8], [UR18], desc[UR20] ;  /* 0x00001408120095b4 */ /* 0x0003e20008011000 */
[----:B------:R5:W-:Y:S02]  /*4310*/  @!P4 SYNCS.ARRIVE.TRANS64.RED.A0TR RZ, [UR15+0x50], R0 ;  /* 0x00005000ffffc9a7 */ /* 0x000be4000830040f */
[----:B------:R-:W-:Y:S01]  /*4320*/  SHF.L.U32 R20, R32, 0x1f, RZ ;  /* 0x0000001f20147819 */ /* 0x000fe200000006ff */
[C---:B---3--:R-:W-:Y:S01]  /*4330*/  @!P1 IMAD.HI.U32 R8, R11.reuse, R8, RZ ;  /* 0x000000080b089227 */ /* 0x048fe200078e00ff */
[----:B--2---:R-:W-:Y:S02]  /*4340*/  @!P1 ISETP.NE.AND P0, PT, R12, 0x1, PT ;  /* 0x000000010c00980c */ /* 0x004fe40003f05270 */
[----:B-1----:R-:W-:Y:S01]  /*4350*/  @!P1 ISETP.NE.AND P2, PT, R2, 0x1, PT ;  /* 0x000000010200980c */ /* 0x002fe20003f45270 */
[----:B------:R-:W-:Y:S01]  /*4360*/  SYNCS.ARRIVE.TRANS64.RED.A1T0 RZ, [UR16], RZ ;  /* 0x000000ffffff79a7 */ /* 0x000fe20008100410 */
[C---:B------:R-:W-:Y:S01]  /*4370*/  @!P1 IMAD.HI.U32 R13, R10.reuse, R13, RZ ;  /* 0x0000000d0a0d9227 */ /* 0x040fe200078e00ff */
[----:B------:R-:W-:Y:S04]  /*4380*/  @!P1 SHF.R.U32.HI R8, RZ, R9, R8 ;  /* 0x00000009ff089219 */ /* 0x000fe80000011608 */
[----:B------:R-:W-:Y:S01]  /*4390*/  @!P1 SEL R8, R11, R8, !P2 ;  /* 0x000000080b089207 */ /* 0x000fe20005000000 */
[----:B------:R-:W1:Y:S01]  /*43a0*/  SYNCS.PHASECHK.TRANS64.TRYWAIT P5, [UR13+0x68], R20 ;  /* 0x00006814ff0075a7 */ /* 0x000e6200080a110d */
[----:B-----5:R-:W2:Y:S02]  /*43b0*/  @!P1 LDC R0, c[0x0][0xb20] ;  /* 0x0002c800ff009b82 */ /* 0x020ea40000000800 */
[----:B--2---:R-:W-:Y:S04]  /*43c0*/  @!P1 SHF.R.U32.HI R0, RZ, R0, R13 ;  /* 0x00000000ff009219 */ /* 0x004fe8000001160d */
[----:B------:R-:W-:Y:S05]  /*43d0*/  @!P1 SEL R9, R10, R0, !P0 ;  /* 0x000000000a099207 */ /* 0x000fea0004000000 */
[----:B------:R-:W-:Y:S02]  /*43e0*/  @!P1 IMAD.IADD R0, R9, 0x1, -R8 ;  /* 0x0000000109009824 */ /* 0x000fe400078e0a08 */
[----:B------:R-:W-:Y:S02]  /*43f0*/  @!P1 IMAD.IADD R8, R8, 0x1, -R9 ;  /* 0x0000000108089824 */ /* 0x000fe400078e0a09 */
[----:B------:R-:W-:Y:S02]  /*4400*/  @!P1 IMAD R11, R0, R2, R11 ;  /* 0x00000002000b9224 */ /* 0x000fe400078e020b */
[----:B------:R-:W-:Y:S01]  /*4410*/  @!P1 IMAD R10, R8, R12, R10 ;  /* 0x0000000c080a9224 */ /* 0x000fe200078e020a */
[----:B-1----:R-:W-:Y:S06]  /*4420*/  @!P5 BRA `(.L_x_76) ;  /* 0x000000300038d947 */ /* 0x002fec0003800000 */
.L_x_150:
[----:B------:R-:W-:Y:S01]  /*4430*/  @!P4 IADD3 R2, P0, PT, R30, 0x580, RZ ;  /* 0x000005801e02c810 */ /* 0x000fe20007f1e0ff */
[----:B------:R-:W-:Y:S01]  /*4440*/  UMOV UR18, 0x0 ;  /* 0x0000000000127882 */ /* 0x000fe20000000000 */
[----:B------:R-:W-:Y:S01]  /*4450*/  UMOV UR19, 0x10000000 ;  /* 0x1000000000137882 */ /* 0x000fe20000000000 */
[----:B------:R-:W-:Y:S01]  /*4460*/  VOTEU.ALL UP1, P4 ;  /* 0x0000000000ff7886 */ /* 0x000fe20002020000 */
[----:B------:R-:W-:Y:S01]  /*4470*/  @!P4 R2UR UR9, R2 ;  /* 0x000000000209c2ca */ /* 0x000fe200000e0000 */
[----:B-1----:R-:W-:Y:S01]  /*4480*/  @!P4 IMAD.X R0, RZ, RZ, R31, P0 ;  /* 0x000000ffff00c224 */ /* 0x002fe200000e061f */
[----:B------:R-:W-:Y:S01]  /*4490*/  UMOV UR12, UR36 ;  /* 0x00000024000c7c82 */ /* 0x000fe20008000000 */
[----:B------:R-:W-:Y:S01]  /*44a0*/  @P3 R2UR UR36, R27 ;  /* 0x000000001b2432ca */ /* 0x000fe200000e0000 */
[----:B------:R-:W-:Y:S01]  /*44b0*/  @!UP1 ULEA UR15, UR14, UR7, 0xc ;  /* 0x000000070e0f9291 */ /* 0x000fe2000f8e60ff */
[----:B------:R-:W-:Y:S01]  /*44c0*/  ISETP.NE.AND P0, PT, R29, 0x2, PT ;  /* 0x000000021d00780c */ /* 0x000fe20003f05270 */
[----:B------:R-:W-:Y:S01]  /*44d0*/  @!UP1 UIADD3 UR10, UPT, UPT, UR10, 0x20, URZ ;  /* 0x000000200a0a9890 */ /* 0x000fe2000fffe0ff */
[----:B------:R-:W-:Y:S01]  /*44e0*/  @!P4 R2UR UR8, R0 ;  /* 0x000000000008c2ca */ /* 0x000fe200000e0000 */
[----:B------:R-:W-:Y:S01]  /*44f0*/  IMAD.IADD R20, R10, 0x1, R58 ;  /* 0x000000010a147824 */ /* 0x000fe200078e023a */
[----:B------:R-:W-:Y:S01]  /*4500*/  SEL R0, RZ, 0x1, P0 ;  /* 0x00000001ff007807 */ /* 0x000fe20000000000 */
[----:B------:R-:W-:Y:S01]  /*4510*/  IMAD.IADD R21, R11, 0x1, R59 ;  /* 0x000000010b157824 */ /* 0x000fe200078e023b */
[----:B------:R-:W-:Y:S02]  /*4520*/  SEL R29, R29, RZ, P0 ;  /* 0x000000ff1d1d7207 */ /* 0x000fe40000000000 */
[----:B------:R-:W-:Y:S01]  /*4530*/  IMAD.U32 R8, RZ, RZ, UR9 ;  /* 0x00000009ff087e24 */ /* 0x000fe2000f8e00ff */
[----:B------:R-:W-:Y:S01]  /*4540*/  UIADD3 UR9, UPT, UPT, UR13, 0x50, URZ ;  /* 0x000000500d097890 */ /* 0x000fe2000fffe0ff */
[----:B------:R-:W-:Y:S03]  /*4550*/  LOP3.LUT R28, R28, R0, RZ, 0x3c, !PT ;  /* 0x000000001c1c7212 */ /* 0x000fe600078e3cff */
[----:B------:R-:W-:Y:S02]  /*4560*/  @!P4 R2UR UR16, R8 ;  /* 0x000000000810c2ca */ /* 0x000fe400000e0000 */
[----:B------:R-:W-:Y:S01]  /*4570*/  IMAD.U32 R9, RZ, RZ, UR8 ;  /* 0x00000008ff097e24 */ /* 0x000fe2000f8e00ff */
[----:B------:R-:W-:Y:S01]  /*4580*/  @!UP1 UIADD3 UR8, UPT, UPT, UR15, 0x200, URZ ;  /* 0x000002000f089890 */ /* 0x000fe2000fffe0ff */
[----:B------:R-:W-:Y:S01]  /*4590*/  VOTEU.ALL UP1, P4 ;  /* 0x0000000000ff7886 */ /* 0x000fe20002020000 */
[----:B------:R-:W-:Y:S02]  /*45a0*/  UPRMT UR15, UR37, 0x654, UR9 ;  /* 0x00000654250f7896 */ /* 0x000fe40008000009 */
[----:B------:R-:W-:Y:S11]  /*45b0*/  @!P4 R2UR UR17, R9 ;  /* 0x000000000911c2ca */ /* 0x000ff600000e0000 */
[----:B------:R-:W-:Y:S02]  /*45c0*/  @!UPT UIADD3 URZ, UPT, UPT, URZ, URZ, URZ ;  /* 0x000000fffffff290 */ /* 0x000fe4000fffe0ff */
[----:B------:R2:W-:Y:S01]  /*45d0*/  @!UP1 UTMALDG.3D [UR8], [UR16], desc[UR18] ;  /* 0x00001208100095b4 */ /* 0x0005e20008011000 */
[----:B------:R2:W-:Y:S01]  /*45e0*/  @!P4 SYNCS.ARRIVE.TRANS64.RED.A0TR RZ, [UR13+0x50], R25 ;  /* 0x00005019ffffc9a7 */ /* 0x0005e2000830040d */
[----:B------:R-:W-:Y:S04]  /*45f0*/  UIADD3 UR13, UPT, UPT, UR14, 0x1, URZ ;  /* 0x000000010e0d7890 */ /* 0x000fe8000fffe0ff */
[----:B------:R-:W-:Y:S04]  /*4600*/  UISETP.NE.AND UP1, UPT, UR13, 0x3, UPT ;  /* 0x000000030d00788c */ /* 0x000fe8000bf25270 */
[----:B------:R-:W-:Y:S02]  /*4610*/  USEL UR14, URZ, 0x1, UP1 ;  /* 0x00000001ff0e7887 */ /* 0x000fe40008800000 */
[----:B------:R-:W-:Y:S02]  /*4620*/  USEL UR13, UR13, URZ, UP1 ;  /* 0x000000ff0d0d7287 */ /* 0x000fe40008800000 */
[----:B------:R-:W-:Y:S02]  /*4630*/  UPLOP3.LUT UP1, UPT, UPT, UPT, UPT, 0x80, 0x8 ;  /* 0x000000000008789c */ /* 0x000fe40003f2f070 */
[----:B------:R-:W-:Y:S01]  /*4640*/  LOP3.LUT R32, R32, UR14, RZ, 0x3c, !PT ;  /* 0x0000000e20207c12 */ /* 0x000fe2000f8e3cff */
[----:B------:R-:W-:Y:S01]  /*4650*/  SYNCS.ARRIVE.TRANS64.RED.A1T0 RZ, [UR15], RZ ;  /* 0x000000ffffff79a7 */ /* 0x000fe2000810040f */
[----:B------:R-:W-:Y:S07]  /*4660*/  @P3 BRA `(.L_x_77) ;  /* 0xfffffff4001c3947 */ /* 0x000fee000383ffff */
[----:B------:R-:W-:Y:S01]  /*4670*/  UIADD3 UR7, UPT, UPT, UR7, 0x68, URZ ;  /* 0x0000006807077890 */ /* 0x000fe2000fffe0ff */
[----:B------:R-:W-:-:S03]  /*4680*/  SHF.L.U32 R2, R32, 0x1f, RZ ;  /* 0x0000001f20027819 */ /* 0x000fc600000006ff */
[----:B------:R-:W-:-:S09]  /*4690*/  ULEA UR4, UR13, UR7, 0x3 ;  /* 0x000000070d047291 */ /* 0x000fd2000f8e18ff */
[----:B------:R-:W1:Y:S02]  /*46a0*/  SYNCS.PHASECHK.TRANS64.TRYWAIT P0, [UR4], R2 ;  /* 0x00000002ff0075a7 */ /* 0x000e640008001104 */
[----:B-1----:R-:W-:Y:S05]  /*46b0*/  @!P0 BRA `(.L_x_78) ;  /* 0x0000002c00ac8947 */ /* 0x002fea0003800000 */
.L_x_152:
        /* <DEDUP_REMOVED lines=9> */
.L_x_154:
[----:B------:R-:W-:-:S04]  /*4750*/  UIADD3 UR5, UPT, UPT, UR5, 0x1, URZ ;  /* 0x0000000105057890 */ /* 0x000fc8000fffe0ff */
[----:B------:R-:W-:-:S04]  /*4760*/  UISETP.NE.AND UP0, UPT, UR5, 0x3, UPT ;  /* 0x000000030500788c */ /* 0x000fc8000bf05270 */
[----:B------:R-:W-:Y:S02]  /*4770*/  USEL UR4, URZ, 0x1, UP0 ;  /* 0x00000001ff047887 */ /* 0x000fe40008000000 */
[----:B------:R-:W-:-:S04]  /*4780*/  USEL UR5, UR5, URZ, UP0 ;  /* 0x000000ff05057287 */ /* 0x000fc80008000000 */
[----:B------:R-:W-:Y:S01]  /*4790*/  ULEA UR5, UR5, UR7, 0x3 ;  /* 0x0000000705057291 */ /* 0x000fe2000f8e18ff */
[----:B-1----:R-:W-:-:S04]  /*47a0*/  LOP3.LUT R2, R32, UR4, RZ, 0x3c, !PT ;  /* 0x0000000420027c12 */ /* 0x002fc8000f8e3cff */
[----:B------:R-:W-:Y:S01]  /*47b0*/  SHF.L.U32 R2, R2, 0x1f, RZ ;  /* 0x0000001f02027819 */ /* 0x000fe200000006ff */
[----:B------:R-:W-:-:S07]  /*47c0*/  IMAD.U32 R0, RZ, RZ, UR5 ;  /* 0x00000005ff007e24 */ /* 0x000fce000f8e00ff */
.L_x_80:
[----:B-1----:R1:W3:Y:S02]  /*47d0*/  SYNCS.PHASECHK.TRANS64.TRYWAIT P0, [R0+URZ], R2 ;  /* 0x00000002000075a7 */ /* 0x0022e400080011ff */
[----:B---3--:R-:W-:Y:S05]  /*47e0*/  @!P0 NANOSLEEP.SYNCS 0x989680 ;  /* 0x009896800000895d */ /* 0x008fea0003900000 */
[----:B------:R-:W3:Y:S02]  /*47f0*/  @!P0 SYNCS.PHASECHK.TRANS64 P0, [R0+URZ], R2 ;  /* 0x00000002000085a7 */ /* 0x000ee400080010ff */
[----:B--23--:R-:W-:Y:S05]  /*4800*/  @P0 EXIT ;  /* 0x000000000000094d */ /* 0x00cfea0003800000 */
[----:B------:R-:W-:Y:S05]  /*4810*/  BRA `(.L_x_80) ;  /* 0xfffffffc00ec7947 */ /* 0x000fea000383ffff */
.L_x_68:
[----:B------:R-:W-:-:S06]  /*4820*/  UISETP.GE.AND UP1, UPT, UR8, 0x4, UPT ;  /* 0x000000040800788c */ /* 0x000fcc000bf26270 */
[----:B------:R-:W-:-:S13]  /*4830*/  PLOP3.LUT P0, PT, PT, PT, UP1, 0x80, 0x8 ;  /* 0x000000000008781c */ /* 0x000fda0003f0f018 */
[----:B------:R-:W-:Y:S05]  /*4840*/  @!P0 EXIT ;  /* 0x000000000000894d */ /* 0x000fea0003800000 */
[----:B------:R-:W-:Y:S01]  /*4850*/  BAR.SYNC.DEFER_BLOCKING 0x6, 0xa0 ;  /* 0x0182800000007b1d */ /* 0x000fe20000010000 */
[C---:B------:R-:W-:Y:S01]  /*4860*/  IMAD.SHL.U32 R3, R70.reuse, 0x20, RZ ;  /* 0x0000002046037824 */ /* 0x040fe200078e00ff */
[----:B------:R-:W-:Y:S01]  /*4870*/  SHF.R.U32.HI R4, RZ, 0x1, R70 ;  /* 0x00000001ff047819 */ /* 0x000fe20000011646 */
[C---:B------:R-:W-:Y:S01]  /*4880*/  IMAD.SHL.U32 R64, R70.reuse, 0x10, RZ ;  /* 0x0000001046407824 */ /* 0x040fe200078e00ff */
[C---:B------:R-:W-:Y:S01]  /*4890*/  LOP3.LUT P0, RZ, R70.reuse, 0x4, RZ, 0xc0, !PT ;  /* 0x0000000446ff7812 */ /* 0x040fe2000780c0ff */
[----:B------:R-:W-:Y:S01]  /*48a0*/  IMAD.U32 R32, R70, 0x10000, RZ ;  /* 0x0001000046207824 */ /* 0x000fe200078e00ff */
[----:B------:R-:W-:Y:S02]  /*48b0*/  UMOV UR48, 0x400 ;  /* 0x0000040000307882 */ /* 0x000fe40000000000 */
[----:B------:R-:W1:Y:S01]  /*48c0*/  LDC R63, c[0x0][0x370] ;  /* 0x0000dc00ff3f7b82 */ /* 0x000e620000000800 */
[----:B------:R-:W-:Y:S01]  /*48d0*/  ULEA UR48, UR37, UR48, 0x18 ;  /* 0x0000003025307291 */ /* 0x000fe2000f8ec0ff */
[----:B------:R-:W-:Y:S01]  /*48e0*/  LOP3.LUT R2, R3, 0xc0, RZ, 0xc0, !PT ;  /* 0x000000c003027812 */ /* 0x000fe200078ec0ff */
[----:B------:R-:W-:Y:S01]  /*48f0*/  IMAD.MOV.U32 R69, RZ, RZ, 0x10 ;  /* 0x00000010ff457424 */ /* 0x000fe200078e00ff */
[----:B------:R-:W-:Y:S01]  /*4900*/  LOP3.LUT R64, R64, 0x600, RZ, 0xc0, !PT ;  /* 0x0000060040407812 */ /* 0x000fe200078ec0ff */
[----:B------:R-:W-:Y:S01]  /*4910*/  IMAD.MOV.U32 R31, RZ, RZ, RZ ;  /* 0x000000ffff1f7224 */ /* 0x000fe200078e00ff */
[----:B------:R-:W-:Y:S01]  /*4920*/  LOP3.LUT R4, R2, 0x8, R4, 0xf8, !PT ;  /* 0x0000000802047812 */ /* 0x000fe200078ef804 */
[----:B------:R-:W-:Y:S01]  /*4930*/  IMAD.SHL.U32 R2, R70, 0x4, RZ ;  /* 0x0000000446027824 */ /* 0x000fe200078e00ff */
[----:B------:R-:W2:Y:S01]  /*4940*/  LDC R28, c[0x0][0xb0c] ;  /* 0x0002c300ff1c7b82 */ /* 0x000ea20000000800 */
[--C-:B------:R-:W-:Y:S01]  /*4950*/  LOP3.LUT R64, R64, 0x20, R3.reuse, 0xf8, !PT ;  /* 0x0000002040407812 */ /* 0x100fe200078ef803 */
[----:B------:R-:W-:Y:S01]  /*4960*/  IMAD.MOV.U32 R68, RZ, RZ, RZ ;  /* 0x000000ffff447224 */ /* 0x000fe200078e00ff */
[----:B------:R-:W-:Y:S01]  /*4970*/  LOP3.LUT R32, R32, 0x600000, RZ, 0xc0, !PT ;  /* 0x0060000020207812 */ /* 0x000fe200078ec0ff */
[----:B------:R-:W-:Y:S01]  /*4980*/  IMAD.MOV.U32 R73, RZ, RZ, RZ ;  /* 0x000000ffff497224 */ /* 0x000fe200078e00ff */
[----:B------:R-:W-:Y:S01]  /*4990*/  LOP3.LUT R2, R4, 0x18, R2, 0x78, !PT ;  /* 0x0000001804027812 */ /* 0x000fe200078e7802 */
[----:B------:R-:W-:Y:S01]  /*49a0*/  IMAD.MOV.U32 R67, RZ, RZ, RZ ;  /* 0x000000ffff437224 */ /* 0x000fe200078e00ff */
[----:B------:R-:W-:Y:S01]  /*49b0*/  LOP3.LUT R64, R64, 0x100, R3, 0xf8, !PT ;  /* 0x0000010040407812 */ /* 0x000fe200078ef803 */
[----:B------:R-:W4:Y:S01]  /*49c0*/  LDC R61, c[0x0][0xb20] ;  /* 0x0002c800ff3d7b82 */ /* 0x000f220000000800 */
[----:B------:R-:W3:Y:S01]  /*49d0*/  LDS R0, [UR48+0x140] ;  /* 0x00014030ff007984 */ /* 0x000ee20008000800 */
[----:B------:R-:W-:Y:S01]  /*49e0*/  LOP3.LUT R70, R70, 0x60, RZ, 0xc0, !PT ;  /* 0x0000006046467812 */ /* 0x000fe200078ec0ff */
[----:B------:R-:W1:Y:S01]  /*49f0*/  LDCU.64 UR54, c[0x0][0x348] ;  /* 0x00006900ff3677ac */ /* 0x000e620008000a00 */
[----:B------:R-:W-:-:S02]  /*4a00*/  LOP3.LUT R64, R64, R2, RZ, 0xfc, !PT ;  /* 0x0000000240407212 */ /* 0x000fc400078efcff */
[----:B------:R-:W-:Y:S01]  /*4a10*/  SEL R69, R69, 0xfffffff0, !P0 ;  /* 0xfffffff045457807 */ /* 0x000fe20004000000 */
[----:B------:R-:W1:Y:S01]  /*4a20*/  LDCU.64 UR38, c[0x0][0x888] ;  /* 0x00011100ff2677ac */ /* 0x000e620008000a00 */
[----:B------:R-:W1:Y:S01]  /*4a30*/  LDC R27, c[0x0][0xb30] ;  /* 0x0002cc00ff1b7b82 */ /* 0x000e620000000800 */
[----:B------:R-:W1:Y:S01]  /*4a40*/  LDCU.64 UR44, c[0x0][0x890] ;  /* 0x00011200ff2c77ac */ /* 0x000e620008000a00 */
[----:B------:R-:W-:-:S06]  /*4a50*/  UMOV UR51, 0x1 ;  /* 0x0000000100337882 */ /* 0x000fcc0000000000 */
[----:B------:R-:W1:Y:S01]  /*4a60*/  LDC.64 R56, c[0x0][0xb10] ;  /* 0x0002c400ff387b82 */ /* 0x000e620000000a00 */
[----:B------:R-:W-:Y:S01]  /*4a70*/  UMOV UR56, URZ ;  /* 0x000000ff00387c82 */ /* 0x000fe20008000000 */
[----:B------:R-:W-:Y:S01]  /*4a80*/  UIADD3 UR52, UPT, UPT, UR48, 0x200, URZ ;  /* 0x0000020030347890 */ /* 0x000fe2000fffe0ff */
[----:B------:R-:W-:Y:S01]  /*4a90*/  UMOV UR50, URZ ;  /* 0x000000ff00327c82 */ /* 0x000fe20008000000 */
[----:B------:R-:W-:-:S04]  /*4aa0*/  UMOV UR49, URZ ;  /* 0x000000ff00317c82 */ /* 0x000fc80008000000 */
[----:B------:R-:W1:Y:S08]  /*4ab0*/  LDC.64 R24, c[0x0][0xb18] ;  /* 0x0002c600ff187b82 */ /* 0x000e700000000a00 */
[----:B------:R-:W1:Y:S08]  /*4ac0*/  LDC.64 R22, c[0x0][0xb28] ;  /* 0x0002ca00ff167b82 */ /* 0x000e700000000a00 */
[----:B------:R-:W1:Y:S01]  /*4ad0*/  LDC.64 R54, c[0x0][0x8b0] ;  /* 0x00022c00ff367b82 */ /* 0x000e620000000a00 */
[----:B---3--:R-:W-:-:S07]  /*4ae0*/  IMAD.IADD R32, R0, 0x1, R32 ;  /* 0x0000000100207824 */ /* 0x008fce00078e0220 */
[----:B------:R-:W3:Y:S08]  /*4af0*/  LDC.64 R52, c[0x0][0x8a8] ;  /* 0x00022a00ff347b82 */ /* 0x000ef00000000a00 */
[----:B--2-4-:R-:W1:Y:S02]  /*4b00*/  LDC R62, c[0x0][0x374] ;  /* 0x0000dd00ff3e7b82 */ /* 0x014e640000000800 */
.L_x_111:
[----:B------:R-:W-:Y:S02]  /*4b10*/  LEA R0, R73, UR48, 0x3 ;  /* 0x0000003049007c11 */ /* 0x000fe4000f8e18ff */
[----:B------:R-:W-:Y:S02]  /*4b20*/  SHF.L.U32 R2, R67, 0x1f, RZ ;  /* 0x0000001f43027819 */ /* 0x000fe400000006ff */
[----:B-1----:R-:W-:Y:S02]  /*4b30*/  LEA R16, R73, UR48, 0x4 ;  /* 0x0000003049107c11 */ /* 0x002fe4000f8e20ff */
[----:B------:R-:W2:Y:S02]  /*4b40*/  SYNCS.PHASECHK.TRANS64.TRYWAIT P0, [R0+URZ+0x90], R2 ;  /* 0x00009002000075a7 */ /* 0x000ea400080011ff */
[----:B--2---:R-:W-:Y:S05]  /*4b50*/  @!P0 BRA `(.L_x_81) ;  /* 0x0000002800b48947 */ /* 0x004fea0003800000 */
.L_x_155:
[----:B------:R-:W4:Y:S01]  /*4b60*/  LDC.64 R10, c[0x0][0xb10] ;  /* 0x0002c400ff0a7b82 */ /* 0x000f220000000a00 */
[----:B------:R-:W3:Y:S01]  /*4b70*/  LDS.128 R16, [R16+0x120] ;  /* 0x0001200010107984 */ /* 0x000ee20000000c00 */
[----:B-1----:R-:W-:Y:S01]  /*4b80*/  ISETP.NE.AND P1, PT, R27, 0x1, PT ;  /* 0x000000011b00780c */ /* 0x002fe20003f25270 */
[----:B--2---:R-:W-:Y:S01]  /*4b90*/  VIADD R0, R0, 0xa0 ;  /* 0x000000a000007836 */ /* 0x004fe20000000000 */
[----:B------:R-:W-:Y:S04]  /*4ba0*/  ISETP.GE.AND P0, PT, R26, 0x1, PT ;  /* 0x000000011a00780c */ /* 0x000fe80003f06270 */
[----:B------:R-:W1:Y:S01]  /*4bb0*/  LDC.64 R8, c[0x0][0xb18] ;  /* 0x0002c600ff087b82 */ /* 0x000e620000000a00 */
[----:B------:R-:W-:Y:S01]  /*4bc0*/  PRMT R0, RZ, 0x654, R0 ;  /* 0x00000654ff007816 */ /* 0x000fe20000000000 */
[----:B------:R-:W-:Y:S01]  /*4bd0*/  @!PT LDS RZ, [RZ] ;  /* 0x00000000fffff984 */ /* 0x000fe20000000800 */
[----:B------:R-:W-:Y:S01]  /*4be0*/  @!PT LDS RZ, [RZ] ;  /* 0x00000000fffff984 */ /* 0x000fe20000000800 */
[----:B------:R-:W-:Y:S01]  /*4bf0*/  @!PT LDS RZ, [RZ] ;  /* 0x00000000fffff984 */ /* 0x000fe20000000800 */
[----:B------:R-:W-:Y:S01]  /*4c00*/  @!PT LDS RZ, [RZ] ;  /* 0x00000000fffff984 */ /* 0x000fe20000000800 */
[----:B------:R2:W-:Y:S06]  /*4c10*/  MEMBAR.ALL.CTA ;  /* 0x0000000000007992 */ /* 0x0005ec0000008000 */
[----:B--2---:R-:W2:Y:S01]  /*4c20*/  FENCE.VIEW.ASYNC.S ;  /* 0x00000000000073c6 */ /* 0x004ea20000000000 */
[----:B------:R-:W1:Y:S08]  /*4c30*/  @!P1 LDC R12, c[0x0][0xb20] ;  /* 0x0002c800ff0c9b82 */ /* 0x000e700000000800 */
[----:B------:R-:W1:Y:S01]  /*4c40*/  @!P1 LDC R7, c[0x0][0xb0c] ;  /* 0x0002c300ff079b82 */ /* 0x000e620000000800 */
[----:B--2---:R2:W-:Y:S01]  /*4c50*/  SYNCS.ARRIVE.TRANS64.RED.A1T0 RZ, [R0+URZ], RZ ;  /* 0x000000ff00ff79a7 */ /* 0x0045e200081004ff */
[----:B---3--:R-:W-:Y:S04]  /*4c60*/  LOP3.LUT P4, RZ, R18, 0x1, RZ, 0xc0, !PT ;  /* 0x0000000112ff7812 */ /* 0x008fe8000788c0ff */
[----:B------:R-:W-:Y:S09]  /*4c70*/  P2R R71, PR, RZ, 0x10 ;  /* 0x00000010ff477803 */ /* 0x000ff20000000000 */
[----:B------:R-:W-:Y:S02]  /*4c80*/  @P4 MOV R30, R16 ;  /* 0x00000010001e4202 */ /* 0x000fe40000000f00 */
[----:B------:R-:W-:Y:S01]  /*4c90*/  @P4 LOP3.LUT R29, R17, 0xffff, RZ, 0xc0, !PT ;  /* 0x0000ffff111d4812 */ /* 0x000fe200078ec0ff */
[----:B--2-4-:R-:W-:Y:S06]  /*4ca0*/  @!P0 BRA `(.L_x_82) ;  /* 0x0000000000a48947 */ /* 0x014fec0003800000 */
[----:B------:R-:W-:Y:S01]  /*4cb0*/  IMAD.HI.U32 R0, R62, R25, RZ ;  /* 0x000000193e007227 */ /* 0x000fe200078e00ff */
[----:B------:R-:W-:Y:S02]  /*4cc0*/  ISETP.NE.AND P0, PT, R24, 0x1, PT ;  /* 0x000000011800780c */ /* 0x000fe40003f05270 */
[----:B------:R-:W-:Y:S01]  /*4cd0*/  ISETP.NE.AND P2, PT, R26, 0x1, PT ;  /* 0x000000011a00780c */ /* 0x000fe20003f45270 */
[----:B------:R-:W-:Y:S01]  /*4ce0*/  IMAD.HI.U32 R4, R63, R56, RZ ;  /* 0x000000383f047227 */ /* 0x000fe200078e00ff */
[----:B------:R-:W-:Y:S02]  /*4cf0*/  SHF.R.U32.HI R0, RZ, R61, R0 ;  /* 0x0000003dff007219 */ /* 0x000fe40000011600 */
[----:B------:R-:W-:Y:S01]  /*4d00*/  ISETP.NE.AND P3, PT, R28, 0x1, PT ;  /* 0x000000011c00780c */ /* 0x000fe20003f65270 */
[----:B------:R-:W-:Y:S01]  /*4d10*/  IMAD.HI.U32 R6, R29, R25, RZ ;  /* 0x000000191d067227 */ /* 0x000fe200078e00ff */
[-C--:B------:R-:W-:Y:S02]  /*4d20*/  SHF.R.U32.HI R4, RZ, R57.reuse, R4 ;  /* 0x00000039ff047219 */ /* 0x080fe40000011604 */
[----:B------:R-:W-:Y:S01]  /*4d30*/  SEL R0, R62, R0, !P0 ;  /* 0x000000003e007207 */ /* 0x000fe20004000000 */
[----:B------:R-:W-:Y:S01]  /*4d40*/  IMAD.HI.U32 R5, R30, R56, RZ ;  /* 0x000000381e057227 */ /* 0x000fe200078e00ff */
[----:B------:R-:W-:Y:S03]  /*4d50*/  SEL R4, R63, R4, !P3 ;  /* 0x000000043f047207 */ /* 0x000fe60005800000 */
[-C--:B------:R-:W-:Y:S01]  /*4d60*/  IMAD.HI.U32 R3, R0, R22.reuse, RZ ;  /* 0x0000001600037227 */ /* 0x080fe200078e00ff */
[----:B------:R-:W-:Y:S03]  /*4d70*/  SHF.R.U32.HI R5, RZ, R57, R5 ;  /* 0x00000039ff057219 */ /* 0x000fe60000011605 */
[----:B------:R-:W-:Y:S01]  /*4d80*/  IMAD.HI.U32 R2, R4, R22, RZ ;  /* 0x0000001604027227 */ /* 0x000fe200078e00ff */
[----:B------:R-:W-:Y:S02]  /*4d90*/  @P2 SHF.R.U32.HI R0, RZ, R23, R3 ;  /* 0x00000017ff002219 */ /* 0x000fe40000011603 */
[----:B------:R-:W-:Y:S02]  /*4da0*/  SHF.R.U32.HI R3, RZ, R61, R6 ;  /* 0x0000003dff037219 */ /* 0x000fe40000011606 */
[----:B------:R-:W-:Y:S01]  /*4db0*/  @P2 SHF.R.U32.HI R4, RZ, R23, R2 ;  /* 0x00000017ff042219 */ /* 0x000fe20000011602 */
[----:B------:R-:W-:Y:S01]  /*4dc0*/  IMAD R0, R26, R0, RZ ;  /* 0x000000001a007224 */ /* 0x000fe200078e02ff */
[----:B------:R-:W-:Y:S02]  /*4dd0*/  SEL R3, R29, R3, !P0 ;  /* 0x000000031d037207 */ /* 0x000fe40004000000 */
[----:B------:R-:W-:Y:S01]  /*4de0*/  SEL R2, R30, R5, !P3 ;  /* 0x000000051e027207 */ /* 0x000fe20005800000 */
[----:B------:R-:W-:Y:S01]  /*4df0*/  IMAD R5, R26, R4, RZ ;  /* 0x000000041a057224 */ /* 0x000fe200078e02ff */
[C---:B------:R-:W-:Y:S01]  /*4e00*/  ISETP.GE.AND P0, PT, R3.reuse, R0, PT ;  /* 0x000000000300720c */ /* 0x040fe20003f06270 */
[C---:B------:R-:W-:Y:S03]  /*4e10*/  IMAD.HI.U32 R0, R3.reuse, R22, RZ ;  /* 0x0000001603007227 */ /* 0x040fe600078e00ff */
[C---:B------:R-:W-:Y:S02]  /*4e20*/  ISETP.GE.OR P0, PT, R2.reuse, R5, P0 ;  /* 0x000000050200720c */ /* 0x040fe40000706670 */
[----:B------:R-:W-:Y:S04]  /*4e30*/  SHF.R.U32.HI R0, RZ, R23, R0 ;  /* 0x00000017ff007219 */ /* 0x000fe80000011600 */
[C---:B------:R-:W-:Y:S05]  /*4e40*/  SEL R6, R3.reuse, R0, !P2 ;  /* 0x0000000003067207 */ /* 0x040fea0005000000 */
        /* <DEDUP_REMOVED lines=14> */
[----:B------:R-:W-:Y:S07]  /*4f30*/  IMAD R29, R3, R24, R29 ;  /* 0x00000018031d7224 */ /* 0x000fee00078e021d */
.L_x_82:
[----:B-1----:R-:W-:Y:S01]  /*4f40*/  @!P1 ISETP.NE.AND P0, PT, R8, 0x1, PT ;  /* 0x000000010800980c */ /* 0x002fe20003f05270 */
[----:B------:R-:W-:Y:S01]  /*4f50*/  @!P1 IMAD.HI.U32 R0, R30, R10, RZ ;  /* 0x0000000a1e009227 */ /* 0x000fe200078e00ff */
[----:B------:R-:W-:Y:S01]  /*4f60*/  @!P1 ISETP.NE.AND P2, PT, R7, 0x1, PT ;  /* 0x000000010700980c */ /* 0x000fe20003f45270 */
[----:B------:R-:W-:Y:S01]  /*4f70*/  ULOP3.LUT UP0, URZ, UR52, 0x1b0, URZ, 0xc0, !UPT ;  /* 0x000001b034ff7892 */ /* 0x000fe2000f80c0ff */
[----:B------:R-:W-:Y:S01]  /*4f80*/  R2UR UR42, R21 ;  /* 0x00000000152a72ca */ /* 0x000fe200000e0000 */
[----:B------:R-:W-:Y:S01]  /*4f90*/  @!P1 IMAD.HI.U32 R2, R29, R9, RZ ;  /* 0x000000091d029227 */ /* 0x000fe200078e00ff */
[----:B------:R-:W-:Y:S02]  /*4fa0*/  @!P1 SHF.R.U32.HI R0, RZ, R11, R0 ;  /* 0x0000000bff009219 */ /* 0x000fe40000011600 */
[----:B------:R-:W-:Y:S01]  /*4fb0*/  R2UR UR41, R20 ;  /* 0x00000000142972ca */ /* 0x000fe200000e0000 */
[----:B------:R-:W-:Y:S01]  /*4fc0*/  VIADD R73, R73, 0x1 ;  /* 0x0000000149497836 */ /* 0x000fe20000000000 */
[----:B------:R-:W-:Y:S02]  /*4fd0*/  @!P1 SHF.R.U32.HI R2, RZ, R12, R2 ;  /* 0x0000000cff029219 */ /* 0x000fe40000011602 */
[----:B------:R-:W-:Y:S02]  /*4fe0*/  @!P1 SEL R3, R30, R0, !P2 ;  /* 0x000000001e039207 */ /* 0x000fe40005000000 */
[----:B------:R-:W-:Y:S02]  /*4ff0*/  @!P1 SEL R2, R29, R2, !P0 ;  /* 0x000000021d029207 */ /* 0x000fe40004000000 */
[----:B------:R-:W-:Y:S01]  /*5000*/  @P4 SHF.R.U32.HI R66, RZ, 0x10, R17 ;  /* 0x00000010ff424819 */ /* 0x000fe20000011611 */
[----:B------:R-:W-:Y:S02]  /*5010*/  USHF.L.U32 UR42, UR42, 0x6, URZ ;  /* 0x000000062a2a7899 */ /* 0x000fe400080006ff */
[----:B------:R-:W-:Y:S02]  /*5020*/  @!P1 IMAD.IADD R0, R2, 0x1, -R3 ;  /* 0x0000000102009824 */ /* 0x000fe400078e0a03 */
[----:B------:R-:W-:Y:S01]  /*5030*/  @!P1 IMAD.IADD R2, R3, 0x1, -R2 ;  /* 0x0000000103029824 */ /* 0x000fe200078e0a02 */
[----:B------:R-:W-:Y:S01]  /*5040*/  USHF.L.U32 UR41, UR41, 0x6, URZ ;  /* 0x0000000629297899 */ /* 0x000fe200080006ff */
[----:B------:R-:W-:Y:S02]  /*5050*/  @!P1 IMAD R30, R0, R7, R30 ;  /* 0x00000007001e9224 */ /* 0x000fe400078e021e */
[----:B------:R-:W-:Y:S01]  /*5060*/  @!P1 IMAD R29, R2, R8, R29 ;  /* 0x00000008021d9224 */ /* 0x000fe200078e021d */
[----:B------:R-:W-:Y:S08]  /*5070*/  BRA.U !UP0, `(.L_x_83) ;  /* 0x00000001087c7547 */ /* 0x000ff0000b800000 */
[----:B------:R-:W1:Y:S01]  /*5080*/  LDCU.64 UR8, c[0x4][0x80] ;  /* 0x01001000ff0877ac */ /* 0x000e620008000a00 */
[----:B------:R-:W-:Y:S01]  /*5090*/  MOV R2, 0x0 ;  /* 0x0000000000027802 */ /* 0x000fe20000000f00 */
[----:B------:R-:W-:Y:S02]  /*50a0*/  HFMA2 R12, -RZ, RZ, 0, 5.9604644775390625e-08 ;  /* 0x00000001ff0c7431 */ /* 0x000fe400000001ff */
[----:B------:R-:W-:Y:S01]  /*50b0*/  IMAD.MOV.U32 R8, RZ, RZ, 0x70 ;  /* 0x00000070ff087424 */ /* 0x000fe200078e00ff */
[----:B------:R2:W3:Y:S01]  /*50c0*/  LDC.64 R14, c[0x4][R2] ;  /* 0x01000000020e7b82 */ /* 0x0004e20000000a00 */
[----:B------:R-:W4:Y:S01]  /*50d0*/  LDCU.64 UR6, c[0x4][0x88] ;  /* 0x01001100ff0677ac */ /* 0x000f220008000a00 */
[----:B------:R-:W-:Y:S01]  /*50e0*/  IMAD.MOV.U32 R13, RZ, RZ, RZ ;  /* 0x000000ffff0d7224 */ /* 0x000fe200078e00ff */
[----:B------:R-:W2:Y:S01]  /*50f0*/  LDCU.64 UR4, c[0x4][0x8] ;  /* 0x01000100ff0477ac */ /* 0x000ea20008000a00 */
[----:B-1----:R-:W-:Y:S01]  /*5100*/  MOV R5, UR9 ;  /* 0x0000000900057c02 */ /* 0x002fe20008000f00 */
[----:B------:R-:W-:Y:S01]  /*5110*/  IMAD.U32 R4, RZ, RZ, UR8 ;  /* 0x00000008ff047e24 */ /* 0x000fe2000f8e00ff */
[----:B----4-:R-:W-:Y:S01]  /*5120*/  MOV R7, UR7 ;  /* 0x0000000700077c02 */ /* 0x010fe20008000f00 */
[----:B------:R-:W-:Y:S01]  /*5130*/  IMAD.U32 R6, RZ, RZ, UR6 ;  /* 0x00000006ff067e24 */ /* 0x000fe2000f8e00ff */
[----:B--2---:R-:W-:Y:S01]  /*5140*/  MOV R11, UR5 ;  /* 0x00000005000b7c02 */ /* 0x004fe20008000f00 */
[----:B------:R-:W-:Y:S02]  /*5150*/  IMAD.U32 R10, RZ, RZ, UR4 ;  /* 0x00000004ff0a7e24 */ /* 0x000fe4000f8e00ff */
[----:B------:R-:W-:Y:S07]  /*5160*/  LEPC R20, `(.L_x_84) ;  /* 0x000000001014794e */ /* 0x000fee0000000000 */
[----:B---3-5:R-:W-:Y:S05]  /*5170*/  CALL.ABS.NOINC R14 ;  /* 0x000000000e007343 */ /* 0x028fea0003c00000 */
.L_x_84:
[----:B------:R-:W1:Y:S01]  /*5180*/  LDCU.64 UR8, c[0x4][0x80] ;  /* 0x01001000ff0877ac */ /* 0x000e620008000a00 */
[----:B------:R-:W2:Y:S01]  /*5190*/  LDC.64 R2, c[0x4][R2] ;  /* 0x0100000002027b82 */ /* 0x000ea20000000a00 */
[----:B------:R-:W-:Y:S02]  /*51a0*/  HFMA2 R12, -RZ, RZ, 0, 5.9604644775390625e-08 ;  /* 0x00000001ff0c7431 */ /* 0x000fe400000001ff */
[----:B------:R-:W-:Y:S02]  /*51b0*/  IMAD.MOV.U32 R8, RZ, RZ, 0x70 ;  /* 0x00000070ff087424 */ /* 0x000fe400078e00ff */
[----:B------:R-:W-:Y:S01]  /*51c0*/  IMAD.MOV.U32 R13, RZ, RZ, RZ ;  /* 0x000000ffff0d7224 */ /* 0x000fe200078e00ff */
[----:B------:R-:W3:Y:S01]  /*51d0*/  LDCU.64 UR6, c[0x4][0x88] ;  /* 0x01001100ff0677ac */ /* 0x000ee20008000a00 */
[----:B------:R-:W4:Y:S01]  /*51e0*/  LDCU.64 UR4, c[0x4][0x8] ;  /* 0x01000100ff0477ac */ /* 0x000f220008000a00 */
[----:B-1----:R-:W-:Y:S02]  /*51f0*/  MOV R4, UR8 ;  /* 0x0000000800047c02 */ /* 0x002fe40008000f00 */
[----:B------:R-:W-:Y:S02]  /*5200*/  MOV R5, UR9 ;  /* 0x0000000900057c02 */ /* 0x000fe40008000f00 */
[----:B---3--:R-:W-:Y:S01]  /*5210*/  MOV R7, UR7 ;  /* 0x0000000700077c02 */ /* 0x008fe20008000f00 */
[----:B------:R-:W-:Y:S01]  /*5220*/  IMAD.U32 R6, RZ, RZ, UR6 ;  /* 0x00000006ff067e24 */ /* 0x000fe2000f8e00ff */
[----:B----4-:R-:W-:Y:S01]  /*5230*/  MOV R11, UR5 ;  /* 0x00000005000b7c02 */ /* 0x010fe20008000f00 */
[----:B------:R-:W-:Y:S02]  /*5240*/  IMAD.U32 R10, RZ, RZ, UR4 ;  /* 0x00000004ff0a7e24 */ /* 0x000fe4000f8e00ff */
[----:B------:R-:W-:Y:S07]  /*5250*/  LEPC R20, `(.L_x_83) ;  /* 0x000000001014794e */ /* 0x000fee0000000000 */
[----:B--2---:R-:W-:Y:S05]  /*5260*/  CALL.ABS.NOINC R2 ;  /* 0x0000000002007343 */ /* 0x004fea0003c00000 */
.L_x_83:
[----:B------:R-:W-:Y:S01]  /*5270*/  ISETP.NE.U32.AND P4, PT, R54, RZ, PT ;  /* 0x000000ff3600720c */ /* 0x000fe20003f85070 */
[----:B------:R-:W-:Y:S01]  /*5280*/  UISETP.NE.AND UP2, UPT, UR53, URZ, UPT ;  /* 0x000000ff3500728c */ /* 0x000fe2000bf45270 */
[----:B------:R-:W-:Y:S01]  /*5290*/  ISETP.NE.U32.AND P2, PT, RZ, UR38, PT ;  /* 0x00000026ff007c0c */ /* 0x000fe2000bf45070 */
[----:B------:R-:W-:Y:S01]  /*52a0*/  UISETP.NE.U32.AND UP1, UPT, UR44, URZ, UPT ;  /* 0x000000ff2c00728c */ /* 0x000fe2000bf25070 */
[----:B------:R-:W-:Y:S01]  /*52b0*/  ISETP.NE.AND.EX P4, PT, R55, RZ, PT, P4 ;  /* 0x000000ff3700720c */ /* 0x000fe20003f85340 */
[----:B------:R-:W-:Y:S01]  /*52c0*/  UPLOP3.LUT UP0, UPT, UPT, UPT, UPT, 0x40, 0x4 ;  /* 0x000000000004789c */ /* 0x000fe20003f0e870 */
[----:B------:R-:W-:Y:S01]  /*52d0*/  ISETP.NE.AND.EX P2, PT, RZ, UR39, PT, P2 ;  /* 0x00000027ff007c0c */ /* 0x000fe2000bf45320 */
[----:B------:R-:W-:Y:S01]  /*52e0*/  UISETP.NE.AND.EX UP1, UPT, UR45, URZ, UPT, UP1 ;  /* 0x000000ff2d00728c */ /* 0x000fe2000bf25310 */
[----:B------:R-:W-:Y:S04]  /*52f0*/  PLOP3.LUT P1, PT, PT, PT, UP2, 0x80, 0x8 ;  /* 0x000000000008781c */ /* 0x000fe80003f2f028 */
[----:B------:R-:W-:Y:S06]  /*5300*/  @UP2 UPLOP3.LUT UP0, UPT, UPT, UPT, UP1, 0x80, 0x8 ;  /* 0x000000000008289c */ /* 0x000fec0003f0f010 */
[----:B------:R-:W-:Y:S01]  /*5310*/  PLOP3.LUT P0, PT, PT, PT, UP0, 0x80, 0x8 ;  /* 0x000000000008781c */ /* 0x000fe20003f0f008 */
[----:B------:R-:W-:Y:S01]  /*5320*/  @!UPT UIADD3 URZ, UPT, UPT, URZ, URZ, URZ ;  /* 0x000000fffffff290 */ /* 0x000fe2000fffe0ff */
[----:B------:R-:W-:Y:S11]  /*5330*/  BRA.U !UP1, `(.L_x_85) ;  /* 0x0000000109387547 */ /* 0x000ff6000b800000 */
[----:B------:R-:W-:Y:S01]  /*5340*/  UISETP.NE.U32.AND UP0, UPT, UR38, URZ, UPT ;  /* 0x000000ff2600728c */ /* 0x000fe2000bf05070 */
[----:B------:R-:W-:Y:S02]  /*5350*/  HFMA2 R0, -RZ, RZ, 0, 5.9604644775390625e-08 ;  /* 0x00000001ff007431 */ /* 0x000fe400000001ff */
[----:B------:R-:W-:Y:S01]  /*5360*/  IMAD.MOV.U32 R60, RZ, RZ, 0x1 ;  /* 0x00000001ff3c7424 */ /* 0x000fe200078e00ff */
[----:B------:R-:W-:Y:S06]  /*5370*/  UISETP.NE.AND.EX UP0, UPT, UR39, URZ, UPT, UP0 ;  /* 0x000000ff2700728c */ /* 0x000fec000bf05300 */
[----:B------:R-:W-:Y:S05]  /*5380*/  PLOP3.LUT P3, PT, PT, PT, UP0, 0x80, 0x8 ;  /* 0x000000000008781c */ /* 0x000fea0003f6f008 */
[----:B------:R-:W1:Y:S01]  /*5390*/  @UP0 LDCU.64 UR6, c[0x0][0x888] ;  /* 0x00011100ff0607ac */ /* 0x000e620008000a00 */
[----:B------:R-:W-:Y:S07]  /*53a0*/  @UP0 UIMAD UR4, UR36, UR44, URZ ;  /* 0x0000002c240402a4 */ /* 0x000fee000f8e02ff */
[----:B------:R-:W-:Y:S01]  /*53b0*/  @!P3 PRMT R60, R0, 0x7610, R60 ;  /* 0x00007610003cb816 */ /* 0x000fe2000000003c */
[----:B-1----:R-:W-:Y:S03]  /*53c0*/  @UP0 UIMAD.WIDE UR6, UR4, 0x4, UR6 ;  /* 0x00000004040608a5 */ /* 0x002fe6000f8e0206 */
[----:B------:R-:W1:Y:S03]  /*53d0*/  @!UP0 LDCU UR4, c[0x0][0x880] ;  /* 0x00011000ff0487ac */ /* 0x000e660008000800 */
[----:B------:R-:W-:Y:S01]  /*53e0*/  IMAD.U32 R2, RZ, RZ, UR6 ;  /* 0x00000006ff027e24 */ /* 0x000fe2000f8e00ff */
[----:B------:R-:W-:Y:S05]  /*53f0*/  MOV R3, UR7 ;  /* 0x0000000700037c02 */ /* 0x000fea0008000f00 */
[----:B-----5:R2:W5:Y:S02]  /*5400*/  @P3 LDG.E R35, desc[UR46][R2.64] ;  /* 0x0000002e02233981 */ /* 0x020564000c1e1900 */
[----:B-12---:R-:W-:Y:S02]  /*5410*/  @!P3 IMAD.U32 R35, RZ, RZ, UR4 ;  /* 0x00000004ff23be24 */ /* 0x006fe4000f8e00ff */
.L_x_85:
[----:B------:R-:W-:Y:S05]  /*5420*/  @!P4 BRA `(.L_x_86) ;  /* 0x000000000020c947 */ /* 0x000fea0003800000 */
[----:B------:R-:W-:Y:S04]  /*5430*/  ISETP.NE.U32.AND P3, PT, R52, RZ, PT ;  /* 0x000000ff3400720c */ /* 0x000fe80003f65070 */
[----:B------:R-:W-:Y:S11]  /*5440*/  ISETP.NE.AND.EX P3, PT, R53, RZ, PT, P3 ;  /* 0x000000ff3500720c */ /* 0x000ff60003f65330 */
[----:B------:R-:W-:Y:S02]  /*5450*/  @!UPT UIADD3 URZ, UPT, UPT, URZ, URZ, URZ ;  /* 0x000000fffffff290 */ /* 0x000fe4000fffe0ff */
[----:B------:R-:W1:Y:S01]  /*5460*/  @P3 LDC.64 R2, c[0x0][0x8a8] ;  /* 0x00022a00ff023b82 */ /* 0x000e620000000a00 */
[----:B------:R-:W-:Y:S04]  /*5470*/  @P3 IMAD R0, R54, UR36, RZ ;  /* 0x0000002436003c24 */ /* 0x000fe8000f8e02ff */
[----:B-1----:R-:W-:Y:S05]  /*5480*/  @P3 IMAD.WIDE R2, R0, 0x4, R2 ;  /* 0x0000000400023825 */ /* 0x002fea00078e0202 */
[----:B-----5:R1:W5:Y:S02]  /*5490*/  @P3 LDG.E R33, desc[UR46][R2.64] ;  /* 0x0000002e02213981 */ /* 0x020364000c1e1900 */
[----:B-1----:R-:W2:Y:S02]  /*54a0*/  @!P3 LDC R33, c[0x0][0x8a0] ;  /* 0x00022800ff21bb82 */ /* 0x002ea40000000800 */
.L_x_86:
[----:B-----5:R-:W-:Y:S01]  /*54b0*/  FSETP.NEU.AND P3, PT, R35, RZ, PT ;  /* 0x000000ff2300720b */ /* 0x020fe20003f6d000 */
[----:B------:R-:W-:Y:S01]  /*54c0*/  IMAD.U32 R2, RZ, RZ, UR56 ;  /* 0x00000038ff027e24 */ /* 0x000fe2000f8e00ff */
[----:B------:R-:W-:Y:S01]  /*54d0*/  SEL R5, RZ, 0xffffffff, P2 ;  /* 0xffffffffff057807 */ /* 0x000fe20001000000 */
[----:B------:R-:W-:Y:S01]  /*54e0*/  ULOP3.LUT UR4, UR51, 0x1, URZ, 0x3c, !UPT ;  /* 0x0000000133047892 */ /* 0x000fe2000f8e3cff */
[----:B------:R-:W-:Y:S01]  /*54f0*/  @P1 LOP3.LUT P2, RZ, R60, 0xff, RZ, 0xc0, !PT ;  /* 0x000000ff3cff1812 */ /* 0x000fe2000784c0ff */
[----:B------:R-:W-:Y:S01]  /*5500*/  BSSY B1, `(.L_x_87) ;  /* 0x000003d000017945 */ /* 0x000fe20003800000 */
[----:B------:R-:W-:Y:S01]  /*5510*/  @P1 SEL R0, RZ, 0xffffffff, P3 ;  /* 0xffffffffff001807 */ /* 0x000fe20001800000 */
[----:B------:R-:W-:Y:S01]  /*5520*/  IMAD.MOV.U32 R47, RZ, RZ, 0x1 ;  /* 0x00000001ff2f7424 */ /* 0x000fe200078e00ff */
[----:B------:R-:W-:Y:S01]  /*5530*/  LEA R2, R2, UR48, 0x3 ;  /* 0x0000003002027c11 */ /* 0x000fe2000f8e18ff */
[----:B------:R-:W-:Y:S01]  /*5540*/  IMAD.U32 R45, RZ, RZ, UR4 ;  /* 0x00000004ff2d7e24 */ /* 0x000fe2000f8e00ff */
[----:B------:R-:W-:Y:S01]  /*5550*/  @P0 SEL R0, R5, R0, !P2 ;  /* 0x0000000005000207 */ /* 0x000fe20005000000 */
[----:B------:R-:W-:Y:S01]  /*5560*/  IMAD.U32 R46, RZ, RZ, UR56 ;  /* 0x00000038ff2e7e24 */ /* 0x000fe2000f8e00ff */
[C---:B------:R-:W-:Y:S02]  /*5570*/  LEA R44, R31.reuse, UR48, 0x3 ;  /* 0x000000301f2c7c11 */ /* 0x040fe4000f8e18ff */
[----:B------:R-:W-:Y:S02]  /*5580*/  CS2R R50, SRZ ;  /* 0x0000000000327805 */ /* 0x000fe4000001ff00 */
[----:B------:R-:W-:Y:S02]  /*5590*/  @P1 LOP3.LUT R0, R0, 0x1, RZ, 0xc0, !PT ;  /* 0x0000000100001812 */ /* 0x000fe400078ec0ff */
[----:B------:R-:W-:Y:S02]  /*55a0*/  CS2R R48, SRZ ;  /* 0x0000000000307805 */ /* 0x000fe4000001ff00 */
[----:B------:R-:W-:Y:S02]  /*55b0*/  SHF.L.U32 R3, R68, 0x1f, RZ ;  /* 0x0000001f44037819 */ /* 0x000fe400000006ff */
[----:B------:R-:W-:Y:S02]  /*55c0*/  CS2R R42, SRZ ;  /* 0x00000000002a7805 */ /* 0x000fe4000001ff00 */
[----:B------:R-:W-:Y:S02]  /*55d0*/  ISETP.NE.U32.OR P5, PT, R0, 0x1, !P1 ;  /* 0x000000010000780c */ /* 0x000fe40004fa5470 */
[----:B------:R-:W-:Y:S02]  /*55e0*/  CS2R R40, SRZ ;  /* 0x0000000000287805 */ /* 0x000fe4000001ff00 */
[----:B------:R-:W-:Y:S02]  /*55f0*/  PLOP3.LUT P2, PT, PT, PT, UP1, 0x80, 0x8 ;  /* 0x000000000008781c */ /* 0x000fe40003f4f018 */
[----:B------:R-:W-:Y:S02]  /*5600*/  LEA.HI R34, R31, R31, RZ, 0x1 ;  /* 0x0000001f1f227211 */ /* 0x000fe400078f08ff */
[----:B------:R-:W-:Y:S02]  /*5610*/  LOP3.LUT P4, R72, R60, 0xff, RZ, 0xc0, !PT ;  /* 0x000000ff3c487812 */ /* 0x000fe4000788c0ff */
[----:B------:R-:W-:Y:S02]  /*5620*/  SEL R4, RZ, 0xffffffff, P3 ;  /* 0xffffffffff047807 */ /* 0x000fe40001800000 */
[----:B------:R-:W-:Y:S02]  /*5630*/  P2R R74, PR, RZ, 0x20 ;  /* 0x00000020ff4a7803 */ /* 0x000fe40000000000 */
[----:B------:R-:W-:Y:S03]  /*5640*/  @P5 SHF.L.U32 R0, R45, 0x1f, RZ ;  /* 0x0000001f2d005819 */ /* 0x000fe600000006ff */
[----:B------:R-:W-:Y:S01]  /*5650*/  @P2 SEL R4, R5, R4, !P4 ;  /* 0x0000000405042207 */ /* 0x000fe20006000000 */
[----:B------:R1:W3:Y:S03]  /*5660*/  @P5 SYNCS.PHASECHK.TRANS64.TRYWAIT P1, [R2+URZ+0x50], R0 ;  /* 0x00005000020055a7 */ /* 0x0002e600080211ff */
[----:B------:R-:W-:Y:S04]  /*5670*/  LOP3.LUT R4, R4, 0x1, RZ, 0xc0, !PT ;  /* 0x0000000104047812 */ /* 0x000fe800078ec0ff */
[----:B------:R-:W-:Y:S04]  /*5680*/  ISETP.NE.U32.AND P2, PT, R4, 0x1, PT ;  /* 0x000000010400780c */ /* 0x000fe80003f45070 */
[----:B------:R-:W-:Y:S01]  /*5690*/  P2R R76, PR, RZ, 0x4 ;  /* 0x00000004ff4c7803 */ /* 0x000fe20000000000 */
[----:B------:R4:W2:Y:S01]  /*56a0*/  SYNCS.PHASECHK.TRANS64.TRYWAIT P0, [R44+URZ+0xb0], R3 ;  /* 0x0000b0032c0075a7 */ /* 0x0008a200080011ff */
[C---:B-1----:R-:W-:Y:S01]  /*56b0*/  IMAD.SHL.U32 R0, R34.reuse, 0x20, RZ ;  /* 0x0000002022007824 */ /* 0x042fe200078e00ff */
[----:B------:R-:W-:Y:S04]  /*56c0*/  LOP3.LUT R34, R34, 0xffe, RZ, 0xc0, !PT ;  /* 0x00000ffe22227812 */ /* 0x000fe800078ec0ff */
[----:B------:R-:W-:Y:S01]  /*56d0*/  LOP3.LUT R0, R0, 0xffffffc0, RZ, 0xc0, !PT ;  /* 0xffffffc000007812 */ /* 0x000fe200078ec0ff */
[----:B------:R-:W-:Y:S04]  /*56e0*/  IMAD.IADD R34, R31, 0x1, -R34 ;  /* 0x000000011f227824 */ /* 0x000fe800078e0a22 */
[----:B------:R-:W-:Y:S04]  /*56f0*/  IMAD.IADD R0, R32, 0x1, R0 ;  /* 0x0000000120007824 */ /* 0x000fe800078e0200 */
[----:B------:R-:W-:Y:S01]  /*5700*/  IMAD R34, R34, 0x100000, R0 ;  /* 0x0010000022227824 */ /* 0x000fe200078e0200 */
[----:B---3--:R-:W-:Y:S01]  /*5710*/  @P5 SEL R47, RZ, 0x1, !P1 ;  /* 0x00000001ff2f5807 */ /* 0x008fe20004800000 */
[----:B----4-:R-:W-:Y:S06]  /*5720*/  @!P5 BRA `(.L_x_88) ;  /* 0x000000000068d947 */ /* 0x010fec0003800000 */
[----:B------:R-:W-:Y:S01]  /*5730*/  HFMA2 R43, -RZ, RZ, 0, 0 ;  /* 0x00000000ff2b7431 */ /* 0x000fe200000001ff */
[----:B------:R-:W-:Y:S01]  /*5740*/  ISETP.NE.AND P1, PT, R47, RZ, PT ;  /* 0x000000ff2f00720c */ /* 0x000fe20003f25270 */
[----:B------:R-:W-:Y:S01]  /*5750*/  IMAD.U32 R0, RZ, RZ, UR56 ;  /* 0x00000038ff007e24 */ /* 0x000fe2000f8e00ff */
[----:B------:R-:W-:Y:S11]  /*5760*/  BSSY B0, `(.L_x_89) ;  /* 0x0000005000007945 */ /* 0x000ff60003800000 */
[----:B------:R-:W-:Y:S05]  /*5770*/  @P1 BRA `(.L_x_90) ;  /* 0x00000000000c1947 */ /* 0x000fea0003800000 */
[----:B------:R-:W-:Y:S04]  /*5780*/  SHF.L.U32 R4, R45, 0x1f, RZ ;  /* 0x0000001f2d047819 */ /* 0x000fe800000006ff */
[----:B------:R-:W1:Y:S02]  /*5790*/  SYNCS.PHASECHK.TRANS64.TRYWAIT P1, [R2+URZ+0x50], R4 ;  /* 0x00005004020075a7 */ /* 0x000e6400080211ff */
[----:B-1----:R-:W-:Y:S05]  /*57a0*/  @!P1 BRA `(.L_x_91) ;  /* 0x0000001c00b49947 */ /* 0x002fea0003800000 */
.L_x_90:
[----:B------:R-:W-:Y:S05]  /*57b0*/  BSYNC B0 ;  /* 0x0000000000007941 */ /* 0x000fea0003800000 */
.L_x_89:
[----:B------:R-:W-:Y:S01]  /*57c0*/  ISETP.NE.AND P1, PT, R76, RZ, PT ;  /* 0x000000ff4c00720c */ /* 0x000fe20003f25270 */
[----:B------:R-:W-:Y:S01]  /*57d0*/  IMAD.MOV.U32 R42, RZ, RZ, RZ ;  /* 0x000000ffff2a7224 */ /* 0x000fe200078e00ff */
[----:B------:R-:W-:Y:S02]  /*57e0*/  CS2R R40, SRZ ;  /* 0x0000000000287805 */ /* 0x000fe4000001ff00 */
[----:B------:R-:W-:Y:S02]  /*57f0*/  CS2R R50, SRZ ;  /* 0x0000000000327805 */ /* 0x000fe4000001ff00 */
[----:B------:R-:W-:Y:S07]  /*5800*/  CS2R R48, SRZ ;  /* 0x0000000000307805 */ /* 0x000fee000001ff00 */
[----:B-1----:R-:W-:Y:S01]  /*5810*/  @P1 IMAD R2, R0, 0x800, R64 ;  /* 0x0000080000021824 */ /* 0x002fe200078e0240 */
[----:B------:R-:W-:Y:S05]  /*5820*/  @P1 WARPSYNC.ALL ;  /* 0x0000000000001948 */ /* 0x000fea0003800000 */
[----:B------:R-:W-:Y:S01]  /*5830*/  @P1 LEA R2, R2, UR48, 0x1 ;  /* 0x0000003002021c11 */ /* 0x000fe2000f8e08ff */
[----:B------:R-:W-:Y:S04]  /*5840*/  UIADD3 UR5, UPT, UPT, UR56, 0x1, URZ ;  /* 0x0000000138057890 */ /* 0x000fe8000fffe0ff */
[----:B------:R1:W3:Y:S01]  /*5850*/  @P1 LDSM.16.M88.4 R40, [R2+0x200] ;  /* 0x000200000228183b */ /* 0x0002e20000000200 */
[----:B------:R-:W-:Y:S01]  /*5860*/  UISETP.NE.AND UP0, UPT, UR5, 0x3, UPT ;  /* 0x000000030500788c */ /* 0x000fe2000bf05270 */
[----:B------:R-:W-:Y:S03]  /*5870*/  @P1 IMAD R0, R69, 0x2, R2 ;  /* 0x0000000245001824 */ /* 0x000fe600078e0202 */
[----:B------:R-:W-:Y:S02]  /*5880*/  USEL UR4, URZ, 0x1, UP0 ;  /* 0x00000001ff047887 */ /* 0x000fe40008000000 */
[----:B------:R1:W4:Y:S01]  /*5890*/  @P1 LDSM.16.M88.4 R48, [R0+0x200] ;  /* 0x000200000030183b */ /* 0x0003220000000200 */
[----:B------:R-:W-:Y:S03]  /*58a0*/  USEL UR5, UR5, URZ, UP0 ;  /* 0x000000ff05057287 */ /* 0x000fe60008000000 */
[----:B------:R-:W-:Y:S03]  /*58b0*/  LOP3.LUT R45, R45, UR4, RZ, 0x3c, !PT ;  /* 0x000000042d2d7c12 */ /* 0x000fe6000f8e3cff */
[----:B------:R-:W-:Y:S02]  /*58c0*/  IMAD.U32 R46, RZ, RZ, UR5 ;  /* 0x00000005ff2e7e24 */ /* 0x000fe4000f8e00ff */
.L_x_88:
[----:B------:R-:W-:Y:S05]  /*58d0*/  BSYNC B1 ;  /* 0x0000000000017941 */ /* 0x000fea0003800000 */
.L_x_87:
[----:B-1----:R-:W-:Y:S04]  /*58e0*/  SHF.R.U32.HI R0, RZ, 0x15, R34 ;  /* 0x00000015ff007819 */ /* 0x002fe80000011622 */
[----:B------:R-:W-:Y:S01]  /*58f0*/  LOP3.LUT P1, RZ, R0, 0x3, R65, 0x48, !PT ;  /* 0x0000000300ff7812 */ /* 0x000fe20007824841 */
[----:B------:R-:W-:Y:S01]  /*5900*/  @!UPT UIADD3 URZ, UPT, UPT, URZ, URZ, URZ ;  /* 0x000000fffffff290 */ /* 0x000fe2000fffe0ff */
[----:B--2---:R-:W-:Y:S11]  /*5910*/  @P0 BRA `(.L_x_92) ;  /* 0x0000000000080947 */ /* 0x004ff60003800000 */
[----:B------:R-:W1:Y:S02]  /*5920*/  SYNCS.PHASECHK.TRANS64.TRYWAIT P0, [R44+URZ+0xb0], R3 ;  /* 0x0000b0032c0075a7 */ /* 0x000e6400080011ff */
[----:B-1----:R-:W-:Y:S05]  /*5930*/  @!P0 BRA `(.L_x_93) ;  /* 0x0000001c00648947 */ /* 0x002fea0003800000 */
.L_x_92:
[----:B------:R-:W-:Y:S05]  /*5940*/  @!P1 BRA `(.L_x_94) ;  /* 0x0000000000409947 */ /* 0x000fea0003800000 */
[----:B------:R-:W2:Y:S01]  /*5950*/  LDCU.64 UR8, c[0x4][0x70] ;  /* 0x01000e00ff0877ac */ /* 0x000ea20008000a00 */
[----:B-1----:R-:W-:Y:S01]  /*5960*/  MOV R3, 0x0 ;  /* 0x0000000000037802 */ /* 0x002fe20000000f00 */
[----:B------:R-:W-:Y:S02]  /*5970*/  HFMA2 R12, -RZ, RZ, 0, 5.9604644775390625e-08 ;  /* 0x00000001ff0c7431 */ /* 0x000fe400000001ff */
[----:B------:R-:W-:Y:S02]  /*5980*/  IMAD.MOV.U32 R8, RZ, RZ, 0x192 ;  /* 0x00000192ff087424 */ /* 0x000fe400078e00ff */
[----:B------:R-:W-:Y:S01]  /*5990*/  IMAD.MOV.U32 R13, RZ, RZ, RZ ;  /* 0x000000ffff0d7224 */ /* 0x000fe200078e00ff */
[----:B------:R-:W1:Y:S01]  /*59a0*/  LDCU.64 UR6, c[0x4][0x78] ;  /* 0x01000f00ff0677ac */ /* 0x000e620008000a00 */
[----:B------:R-:W3:Y:S01]  /*59b0*/  LDC.64 R2, c[0x4][R3] ;  /* 0x0100000003027b82 */ /* 0x000ee20000000a00 */
[----:B------:R-:W5:Y:S01]  /*59c0*/  LDCU.64 UR4, c[0x4][0x10] ;  /* 0x01000200ff0477ac */ /* 0x000f620008000a00 */
[----:B--2---:R-:W-:Y:S01]  /*59d0*/  MOV R5, UR9 ;  /* 0x0000000900057c02 */ /* 0x004fe20008000f00 */
[----:B------:R-:W-:Y:S01]  /*59e0*/  IMAD.U32 R4, RZ, RZ, UR8 ;  /* 0x00000008ff047e24 */ /* 0x000fe2000f8e00ff */
[----:B-1----:R-:W-:Y:S01]  /*59f0*/  MOV R7, UR7 ;  /* 0x0000000700077c02 */ /* 0x002fe20008000f00 */
[----:B------:R-:W-:Y:S01]  /*5a00*/  IMAD.U32 R6, RZ, RZ, UR6 ;  /* 0x00000006ff067e24 */ /* 0x000fe2000f8e00ff */
[----:B-----5:R-:W-:Y:S01]  /*5a10*/  MOV R11, UR5 ;  /* 0x00000005000b7c02 */ /* 0x020fe20008000f00 */
[----:B------:R-:W-:Y:S02]  /*5a20*/  IMAD.U32 R10, RZ, RZ, UR4 ;  /* 0x00000004ff0a7e24 */ /* 0x000fe4000f8e00ff */
[----:B------:R-:W-:Y:S07]  /*5a30*/  LEPC R20, `(.L_x_94) ;  /* 0x000000001014794e */ /* 0x000fee0000000000 */
[----:B---34-:R-:W-:Y:S05]  /*5a40*/  CALL.ABS.NOINC R2 ;  /* 0x0000000002007343 */ /* 0x018fea0003c00000 */
.L_x_94:
[----:B------:R-:W-:Y:S05]  /*5a50*/  WARPSYNC.ALL ;  /* 0x0000000000007948 */ /* 0x000fea0003800000 */
[----:B------:R-:W-:Y:S01]  /*5a60*/  R2UR UR4, R34 ;  /* 0x00000000220472ca */ /* 0x000fe200000e0000 */
[----:B-1-3--:R-:W-:Y:S01]  /*5a70*/  HADD2.F32 R3, -RZ, R40.H0_H0 ;  /* 0x20000028ff037230 */ /* 0x00afe20000004100 */
[----:B------:R-:W-:Y:S01]  /*5a80*/  SHF.L.U32 R75, R69, 0x1, RZ ;  /* 0x00000001454b7819 */ /* 0x000fe200000006ff */
[----:B------:R-:W-:Y:S01]  /*5a90*/  HADD2.F32 R20, -RZ, R42.H0_H0 ;  /* 0x2000002aff147230 */ /* 0x000fe20000004100 */
[----:B------:R-:W-:Y:S01]  /*5aa0*/  ISETP.NE.AND P0, PT, R70, RZ, PT ;  /* 0x000000ff4600720c */ /* 0x000fe20003f05270 */
[----:B------:R-:W-:Y:S08]  /*5ab0*/  BSSY.RECONVERGENT B0, `(.L_x_95) ;  /* 0x000004d000007945 */ /* 0x000ff00003800200 */
[----:B------:R-:W1:Y:S02]  /*5ac0*/  LDTM.16dp256bit.x4 R4, tmem[UR4] ;  /* 0x00000004000479ee */ /* 0x000e640008120000 */
[C---:B-1----:R-:W-:Y:S01]  /*5ad0*/  FMUL R0, R33.reuse, R4 ;  /* 0x0000000421007220 */ /* 0x042fe20000400000 */
[----:B------:R-:W-:Y:S02]  /*5ae0*/  HADD2.F32 R4, -RZ, R40.H1_H1 ;  /* 0x30000028ff047230 */ /* 0x000fe40000004100 */
[----:B------:R-:W-:Y:S01]  /*5af0*/  FMUL R2, R33, R5 ;  /* 0x0000000521027220 */ /* 0x000fe20000400000 */
[--C-:B------:R-:W-:Y:S02]  /*5b00*/  HADD2.F32 R5, -RZ, R41.reuse.H0_H0 ;  /* 0x20000029ff057230 */ /* 0x100fe40000004100 */
[----:B------:R-:W-:Y:S01]  /*5b10*/  FFMA R0, R35, R3, R0 ;  /* 0x0000000323007223 */ /* 0x000fe20000000000 */
[----:B------:R-:W-:Y:S01]  /*5b20*/  FMUL R3, R33, R6 ;  /* 0x0000000621037220 */ /* 0x000fe20000400000 */
[----:B------:R-:W-:Y:S02]  /*5b30*/  HADD2.F32 R6, -RZ, R41.H1_H1 ;  /* 0x30000029ff067230 */ /* 0x000fe40000004100 */
[----:B------:R-:W-:Y:S01]  /*5b40*/  FFMA R2, R35, R4, R2 ;  /* 0x0000000423027223 */ /* 0x000fe20000000002 */
[----:B------:R-:W-:Y:S01]  /*5b50*/  FMUL R7, R33, R7 ;  /* 0x0000000721077220 */ /* 0x000fe20000400000 */
[----:B------:R-:W-:Y:S01]  /*5b60*/  FFMA R3, R35, R5, R3 ;  /* 0x0000000523037223 */ /* 0x000fe20000000003 */
[C---:B------:R-:W-:Y:S01]  /*5b70*/  FMUL R4, R33.reuse, R8 ;  /* 0x0000000821047220 */ /* 0x040fe20000400000 */
[----:B------:R-:W-:Y:S01]  /*5b80*/  FMUL R5, R33, R9 ;  /* 0x0000000921057220 */ /* 0x000fe20000400000 */
[----:B------:R-:W-:Y:S01]  /*5b90*/  F2FP.F16.F32.PACK_AB R36, R2, R0 ;  /* 0x000000000224723e */ /* 0x000fe200000000ff */
[C---:B------:R-:W-:Y:S01]  /*5ba0*/  FFMA R7, R35.reuse, R6, R7 ;  /* 0x0000000623077223 */ /* 0x040fe20000000007 */
[----:B------:R-:W-:Y:S02]  /*5bb0*/  HADD2.F32 R0, -RZ, R42.H1_H1 ;  /* 0x3000002aff007230 */ /* 0x000fe40000004100 */
[----:B------:R-:W-:Y:S01]  /*5bc0*/  FFMA R4, R35, R20, R4 ;  /* 0x0000001423047223 */ /* 0x000fe20000000004 */
[--C-:B------:R-:W-:Y:S02]  /*5bd0*/  HADD2.F32 R2, -RZ, R43.reuse.H0_H0 ;  /* 0x2000002bff027230 */ /* 0x100fe40000004100 */
[----:B------:R-:W-:Y:S01]  /*5be0*/  FMUL R6, R33, R10 ;  /* 0x0000000a21067220 */ /* 0x000fe20000400000 */
[----:B------:R-:W-:Y:S01]  /*5bf0*/  F2FP.F16.F32.PACK_AB R37, R7, R3 ;  /* 0x000000030725723e */ /* 0x000fe200000000ff */
[----:B------:R-:W-:Y:S02]  /*5c00*/  HADD2.F32 R3, -RZ, R43.H1_H1 ;  /* 0x3000002bff037230 */ /* 0x000fe40000004100 */
[----:B------:R-:W-:Y:S01]  /*5c10*/  FFMA R5, R35, R0, R5 ;  /* 0x0000000023057223 */ /* 0x000fe20000000005 */
[C---:B------:R-:W-:Y:S01]  /*5c20*/  FMUL R11, R33.reuse, R11 ;  /* 0x0000000b210b7220 */ /* 0x040fe20000400000 */
[--C-:B----4-:R-:W-:Y:S02]  /*5c30*/  HADD2.F32 R7, -RZ, R48.reuse.H0_H0 ;  /* 0x20000030ff077230 */ /* 0x110fe40000004100 */
[C---:B------:R-:W-:Y:S01]  /*5c40*/  FMUL R8, R33.reuse, R12 ;  /* 0x0000000c21087220 */ /* 0x040fe20000400000 */
[----:B------:R-:W-:Y:S02]  /*5c50*/  HADD2.F32 R0, -RZ, R48.H1_H1 ;  /* 0x30000030ff007230 */ /* 0x000fe40000004100 */
[----:B------:R-:W-:Y:S01]  /*5c60*/  FMUL R9, R33, R13 ;  /* 0x0000000d21097220 */ /* 0x000fe20000400000 */
[C---:B------:R-:W-:Y:S01]  /*5c70*/  FFMA R6, R35.reuse, R2, R6 ;  /* 0x0000000223067223 */ /* 0x040fe20000000006 */
[C---:B------:R-:W-:Y:S01]  /*5c80*/  FFMA R11, R35.reuse, R3, R11 ;  /* 0x00000003230b7223 */ /* 0x040fe2000000000b */
[C---:B------:R-:W-:Y:S01]  /*5c90*/  FFMA R8, R35.reuse, R7, R8 ;  /* 0x0000000723087223 */ /* 0x040fe20000000008 */
[----:B------:R-:W-:Y:S01]  /*5ca0*/  FFMA R9, R35, R0, R9 ;  /* 0x0000000023097223 */ /* 0x000fe20000000009 */
[--C-:B------:R-:W-:Y:S02]  /*5cb0*/  HADD2.F32 R2, -RZ, R49.reuse.H0_H0 ;  /* 0x20000031ff027230 */ /* 0x100fe40000004100 */
[C---:B------:R-:W-:Y:S01]  /*5cc0*/  FMUL R10, R33.reuse, R14 ;  /* 0x0000000e210a7220 */ /* 0x040fe20000400000 */
[----:B------:R-:W-:Y:S02]  /*5cd0*/  HADD2.F32 R0, -RZ, R49.H1_H1 ;  /* 0x30000031ff007230 */ /* 0x000fe40000004100 */
[----:B------:R-:W-:Y:S01]  /*5ce0*/  FMUL R15, R33, R15 ;  /* 0x0000000f210f7220 */ /* 0x000fe20000400000 */
[----:B------:R-:W-:Y:S01]  /*5cf0*/  F2FP.F16.F32.PACK_AB R38, R5, R4 ;  /* 0x000000040526723e */ /* 0x000fe200000000ff */
[----:B------:R-:W-:Y:S01]  /*5d00*/  FFMA R10, R35, R2, R10 ;  /* 0x00000002230a7223 */ /* 0x000fe2000000000a */
[----:B------:R-:W-:Y:S01]  /*5d10*/  FMUL R12, R33, R16 ;  /* 0x00000010210c7220 */ /* 0x000fe20000400000 */
[----:B------:R-:W-:Y:S01]  /*5d20*/  FFMA R15, R35, R0, R15 ;  /* 0x00000000230f7223 */ /* 0x000fe2000000000f */
[--C-:B------:R-:W-:Y:S01]  /*5d30*/  HADD2.F32 R0, -RZ, R50.reuse.H0_H0 ;  /* 0x20000032ff007230 */ /* 0x100fe20000004100 */
[----:B------:R-:W-:Y:S01]  /*5d40*/  MOV R5, UR56 ;  /* 0x0000003800057c02 */ /* 0x000fe20008000f00 */
[----:B------:R-:W-:Y:S02]  /*5d50*/  HADD2.F32 R2, -RZ, R50.H1_H1 ;  /* 0x30000032ff027230 */ /* 0x000fe40000004100 */
[C---:B------:R-:W-:Y:S01]  /*5d60*/  FMUL R13, R33.reuse, R17 ;  /* 0x00000011210d7220 */ /* 0x040fe20000400000 */
[--C-:B------:R-:W-:Y:S02]  /*5d70*/  HADD2.F32 R3, -RZ, R51.reuse.H0_H0 ;  /* 0x20000033ff037230 */ /* 0x100fe40000004100 */
[C---:B------:R-:W-:Y:S01]  /*5d80*/  FMUL R14, R33.reuse, R18 ;  /* 0x00000012210e7220 */ /* 0x040fe20000400000 */
[----:B------:R-:W-:Y:S02]  /*5d90*/  HADD2.F32 R4, -RZ, R51.H1_H1 ;  /* 0x30000033ff047230 */ /* 0x000fe40000004100 */
[----:B------:R-:W-:Y:S01]  /*5da0*/  FMUL R19, R33, R19 ;  /* 0x0000001321137220 */ /* 0x000fe20000400000 */
[----:B------:R-:W-:Y:S01]  /*5db0*/  FFMA R12, R35, R0, R12 ;  /* 0x00000000230c7223 */ /* 0x000fe2000000000c */
[----:B------:R-:W-:Y:S01]  /*5dc0*/  LEA R5, R5, R64, 0xb ;  /* 0x0000004005057211 */ /* 0x000fe200078e58ff */
[C---:B------:R-:W-:Y:S01]  /*5dd0*/  FFMA R13, R35.reuse, R2, R13 ;  /* 0x00000002230d7223 */ /* 0x040fe2000000000d */
[C---:B------:R-:W-:Y:S01]  /*5de0*/  FFMA R14, R35.reuse, R3, R14 ;  /* 0x00000003230e7223 */ /* 0x040fe2000000000e */
[----:B------:R-:W-:Y:S01]  /*5df0*/  FFMA R19, R35, R4, R19 ;  /* 0x0000000423137223 */ /* 0x000fe20000000013 */
[----:B------:R-:W-:Y:S02]  /*5e00*/  F2FP.F16.F32.PACK_AB R39, R11, R6 ;  /* 0x000000060b27723e */ /* 0x000fe400000000ff */
[----:B------:R-:W-:Y:S02]  /*5e10*/  LEA R5, R5, UR48, 0x1 ;  /* 0x0000003005057c11 */ /* 0x000fe4000f8e08ff */
[----:B------:R-:W-:Y:S02]  /*5e20*/  F2FP.F16.F32.PACK_AB R8, R9, R8 ;  /* 0x000000080908723e */ /* 0x000fe400000000ff */
[----:B------:R-:W-:Y:S01]  /*5e30*/  F2FP.F16.F32.PACK_AB R9, R15, R10 ;  /* 0x0000000a0f09723e */ /* 0x000fe200000000ff */
[----:B------:R1:W-:Y:S01]  /*5e40*/  STSM.16.M88.4 [R5+0x200], R36 ;  /* 0x0002002405007844 */ /* 0x0003e20000000200 */
[----:B------:R-:W-:Y:S02]  /*5e50*/  F2FP.F16.F32.PACK_AB R10, R13, R12 ;  /* 0x0000000c0d0a723e */ /* 0x000fe400000000ff */
[----:B------:R-:W-:Y:S02]  /*5e60*/  F2FP.F16.F32.PACK_AB R11, R19, R14 ;  /* 0x0000000e130b723e */ /* 0x000fe400000000ff */
[----:B------:R-:W-:Y:S05]  /*5e70*/  IADD3 R0, PT, PT, R75, 0x200, R5 ;  /* 0x000002004b007810 */ /* 0x000fea0007ffe005 */
[----:B------:R1:W-:Y:S01]  /*5e80*/  STSM.16.M88.4 [R0], R8 ;  /* 0x0000000800007844 */ /* 0x0003e20000000200 */
[----:B------:R-:W-:Y:S01]  /*5e90*/  @!PT LDS RZ, [RZ] ;  /* 0x00000000fffff984 */ /* 0x000fe20000000800 */
[----:B------:R-:W-:Y:S01]  /*5ea0*/  @!PT LDS RZ, [RZ] ;  /* 0x00000000fffff984 */ /* 0x000fe20000000800 */
[----:B------:R-:W-:Y:S01]  /*5eb0*/  @!PT LDS RZ, [RZ] ;  /* 0x00000000fffff984 */ /* 0x000fe20000000800 */
[----:B------:R-:W-:Y:S01]  /*5ec0*/  @!PT LDS RZ, [RZ] ;  /* 0x00000000fffff984 */ /* 0x000fe20000000800 */
[----:B------:R2:W-:Y:S07]  /*5ed0*/  MEMBAR.ALL.CTA ;  /* 0x0000000000007992 */ /* 0x0005ee0000008000 */
[----:B--2---:R-:W2:Y:S02]  /*5ee0*/  FENCE.VIEW.ASYNC.S ;  /* 0x00000000000073c6 */ /* 0x004ea40000000000 */
[----:B--2---:R-:W-:Y:S06]  /*5ef0*/  BAR.SYNC.DEFER_BLOCKING 0x1, 0x80 ;  /* 0x0042000000007b1d */ /* 0x004fec0000010000 */
[----:B------:R-:W-:Y:S05]  /*5f00*/  @P0 BRA `(.L_x_96) ;  /* 0x00000000001c0947 */ /* 0x000fea0003800000 */
[----:B------:R-:W-:Y:S02]  /*5f10*/  UIADD3 UR6, UP0, UPT, UR54, 0x680, URZ ;  /* 0x0000068036067890 */ /* 0x000fe4000ff1e0ff */
[----:B------:R-:W-:Y:S02]  /*5f20*/  ULEA UR4, UR56, UR48, 0xc ;  /* 0x0000003038047291 */ /* 0x000fe4000f8e60ff */
[----:B------:R-:W-:Y:S02]  /*5f30*/  UIADD3.X UR7, UPT, UPT, URZ, UR55, URZ, UP0, !UPT ;  /* 0x00000037ff077290 */ /* 0x000fe400087fe4ff */
[----:B------:R-:W-:Y:S01]  /*5f40*/  UIADD3 UR40, UPT, UPT, UR4, 0x200, URZ ;  /* 0x0000020004287890 */ /* 0x000fe2000fffe0ff */
[----:B------:R-:W-:Y:S08]  /*5f50*/  UMOV UR43, UR36 ;  /* 0x00000024002b7c82 */ /* 0x000ff00008000000 */
[----:B------:R2:W-:Y:S02]  /*5f60*/  UTMASTG.3D [UR40], [UR6] ;  /* 0x00000028060073b5 */ /* 0x0005e40008010000 */
[----:B--2---:R0:W-:Y:S02]  /*5f70*/  UTMACMDFLUSH ;  /* 0x00000000000079b7 */ /* 0x0041e40000000000 */
.L_x_96:
[----:B------:R-:W-:Y:S05]  /*5f80*/  BSYNC.RECONVERGENT B0 ;  /* 0x0000000000007941 */ /* 0x000fea0003800200 */
.L_x_95:
[----:B------:R-:W-:Y:S01]  /*5f90*/  UIADD3 UR40, UPT, UPT, UR56, 0x1, URZ ;  /* 0x0000000138287890 */ /* 0x000fe2000fffe0ff */
[----:B------:R-:W-:Y:S03]  /*5fa0*/  BSSY.RECONVERGENT B0, `(.L_x_97) ;  /* 0x0000005000007945 */ /* 0x000fe60003800200 */
[----:B------:R-:W-:Y:S04]  /*5fb0*/  UISETP.NE.AND UP0, UPT, UR40, 0x3, UPT ;  /* 0x000000032800788c */ /* 0x000fe8000bf05270 */
[----:B------:R-:W-:Y:S01]  /*5fc0*/  USEL UR43, UR40, URZ, UP0 ;  /* 0x000000ff282b7287 */ /* 0x000fe20008000000 */
[----:B------:R-:W-:Y:S11]  /*5fd0*/  @P0 BRA `(.L_x_98) ;  /* 0x0000000000040947 */ /* 0x000ff60003800000 */
[----:B------:R-:W-:Y:S04]  /*5fe0*/  DEPBAR.LE SB0, 0x1 ;  /* 0x000080400000791a */ /* 0x000fe80000000000 */
.L_x_98:
[----:B------:R-:W-:Y:S05]  /*5ff0*/  BSYNC.RECONVERGENT B0 ;  /* 0x0000000000007941 */ /* 0x000fea0003800200 */
.L_x_97:
[----:B------:R-:W-:Y:S01]  /*6000*/  BAR.SYNC.DEFER_BLOCKING 0x1, 0x80 ;  /* 0x0042000000007b1d */ /* 0x000fe20000010000 */
[----:B------:R-:W-:Y:S01]  /*6010*/  ISETP.NE.AND P1, PT, R74, RZ, PT ;  /* 0x000000ff4a00720c */ /* 0x000fe20003f25270 */
[----:B------:R-:W-:Y:S01]  /*6020*/  UISETP.NE.AND UP0, UPT, UR50, URZ, UPT ;  /* 0x000000ff3200728c */ /* 0x000fe2000bf05270 */
[----:B------:R-:W-:Y:S11]  /*6030*/  LEA R2, R46, UR48, 0x3 ;  /* 0x000000302e027c11 */ /* 0x000ff6000f8e18ff */
[----:B------:R-:W-:Y:S01]  /*6040*/  @P1 SHF.L.U32 R3, R45, 0x1f, RZ ;  /* 0x0000001f2d031819 */ /* 0x000fe200000006ff */
[----:B------:R-:W-:Y:S06]  /*6050*/  BRA.U !UP0, `(.L_x_99) ;  /* 0x0000000108247547 */ /* 0x000fec000b800000 */
[----:B------:R-:W-:Y:S01]  /*6060*/  IMAD.U32 R4, RZ, RZ, UR49 ;  /* 0x00000031ff047e24 */ /* 0x000fe2000f8e00ff */
[----:B-1----:R-:W-:Y:S01]  /*6070*/  MOV R0, UR37 ;  /* 0x0000002500007c02 */ /* 0x002fe20008000f00 */
[----:B------:R-:W-:Y:S03]  /*6080*/  UIADD3 UR49, UPT, UPT, UR49, 0x1, URZ ;  /* 0x0000000131317890 */ /* 0x000fe6000fffe0ff */
[----:B------:R-:W-:Y:S01]  /*6090*/  @P1 LEA R4, R4, UR48, 0x3 ;  /* 0x0000003004041c11 */ /* 0x000fe2000f8e18ff */
[----:B------:R-:W-:Y:S04]  /*60a0*/  UISETP.NE.AND UP0, UPT, UR49, 0x3, UPT ;  /* 0x000000033100788c */ /* 0x000fe8000bf05270 */
[----:B------:R-:W-:Y:S01]  /*60b0*/  @P1 VIADD R4, R4, 0x68 ;  /* 0x0000006804041836 */ /* 0x000fe20000000000 */
[----:B------:R-:W-:Y:S04]  /*60c0*/  USEL UR49, UR49, URZ, UP0 ;  /* 0x000000ff31317287 */ /* 0x000fe80008000000 */
[----:B------:R-:W-:Y:S04]  /*60d0*/  @P1 PRMT R0, R0, 0x654, R4 ;  /* 0x0000065400001816 */ /* 0x000fe80000000004 */
[----:B------:R2:W-:Y:S04]  /*60e0*/  @P1 SYNCS.ARRIVE.TRANS64.RED.A1T0 RZ, [R0+URZ], RZ ;  /* 0x000000ff00ff19a7 */ /* 0x0005e800081004ff */
.L_x_99:
[----:B------:R-:W3:Y:S01]  /*60f0*/  @P1 SYNCS.PHASECHK.TRANS64.TRYWAIT P0, [R2+URZ+0x50], R3 ;  /* 0x00005003020015a7 */ /* 0x000ee200080011ff */
[----:B------:R-:W-:Y:S01]  /*6100*/  BSSY B1, `(.L_x_100) ;  /* 0x0000013000017945 */ /* 0x000fe20003800000 */
[----:B---3--:R-:W-:Y:S03]  /*6110*/  @P1 SEL R47, RZ, 0x1, !P0 ;  /* 0x00000001ff2f1807 */ /* 0x008fe60004000000 */
[----:B------:R-:W-:Y:S05]  /*6120*/  @!P1 BRA `(.L_x_101) ;  /* 0x0000000000409947 */ /* 0x000fea0003800000 */
[----:B------:R-:W-:Y:S01]  /*6130*/  ISETP.NE.AND P1, PT, R76, RZ, PT ;  /* 0x000000ff4c00720c */ /* 0x000fe20003f25270 */
[----:B------:R-:W-:Y:S01]  /*6140*/  BSSY B0, `(.L_x_102) ;  /* 0x0000009000007945 */ /* 0x000fe20003800000 */
[----:B------:R-:W-:Y:S11]  /*6150*/  ISETP.NE.AND P0, PT, R47, RZ, PT ;  /* 0x000000ff2f00720c */ /* 0x000ff60003f05270 */
[----:B------:R-:W-:Y:S05]  /*6160*/  @P1 IMAD R3, R46, 0x800, R64 ;  /* 0x000008002e031824 */ /* 0x000fea00078e0240 */
[----:B------:R-:W-:Y:S05]  /*6170*/  @P1 LEA R3, R3, UR48, 0x1 ;  /* 0x0000003003031c11 */ /* 0x000fea000f8e08ff */
[----:B-12---:R-:W-:Y:S01]  /*6180*/  @P1 IMAD.IADD R0, R75, 0x1, R3 ;  /* 0x000000014b001824 */ /* 0x006fe200078e0203 */
[----:B------:R-:W-:Y:S06]  /*6190*/  @P0 BRA `(.L_x_103) ;  /* 0x00000000000c0947 */ /* 0x000fec0003800000 */
[----:B------:R-:W-:Y:S04]  /*61a0*/  SHF.L.U32 R45, R45, 0x1f, RZ ;  /* 0x0000001f2d2d7819 */ /* 0x000fe800000006ff */
[----:B------:R-:W1:Y:S02]  /*61b0*/  SYNCS.PHASECHK.TRANS64.TRYWAIT P0, [R2+URZ+0x50], R45 ;  /* 0x0000502d020075a7 */ /* 0x000e6400080011ff */
[----:B-1----:R-:W-:Y:S05]  /*61c0*/  @!P0 BRA `(.L_x_104) ;  /* 0x0000001400548947 */ /* 0x002fea0003800000 */
.L_x_103:
[----:B------:R-:W-:Y:S05]  /*61d0*/  BSYNC B0 ;  /* 0x0000000000007941 */ /* 0x000fea0003800000 */
.L_x_102:
[----:B------:R-:W-:Y:S11]  /*61e0*/  ISETP.NE.AND P0, PT, R76, RZ, PT ;  /* 0x000000ff4c00720c */ /* 0x000ff60003f05270 */
[----:B------:R-:W-:Y:S02]  /*61f0*/  @!UPT UIADD3 URZ, UPT, UPT, URZ, URZ, URZ ;  /* 0x000000fffffff290 */ /* 0x000fe4000fffe0ff */
[----:B------:R-:W-:Y:S05]  /*6200*/  @P0 WARPSYNC.ALL ;  /* 0x0000000000000948 */ /* 0x000fea0003800000 */
[----:B------:R3:W4:Y:S04]  /*6210*/  @P0 LDSM.16.M88.4 R40, [R3+0x200] ;  /* 0x000200000328083b */ /* 0x0007280000000200 */
[----:B------:R3:W2:Y:S02]  /*6220*/  @P0 LDSM.16.M88.4 R48, [R0+0x200] ;  /* 0x000200000030083b */ /* 0x0006a40000000200 */
.L_x_101:
[----:B------:R-:W-:Y:S05]  /*6230*/  BSYNC B1 ;  /* 0x0000000000017941 */ /* 0x000fea0003800000 */
.L_x_100:
[----:B-123--:R-:W-:Y:S05]  /*6240*/  VIADD R0, R34, 0x20 ;  /* 0x0000002022007836 */ /* 0x00efea0000000000 */
[----:B------:R-:W-:Y:S04]  /*6250*/  SHF.R.U32.HI R0, RZ, 0x15, R0 ;  /* 0x00000015ff007819 */ /* 0x000fe80000011600 */
[----:B------:R-:W-:Y:S11]  /*6260*/  LOP3.LUT P0, RZ, R0, 0x3, R65, 0x48, !PT ;  /* 0x0000000300ff7812 */ /* 0x000ff60007804841 */
[----:B------:R-:W-:Y:S02]  /*6270*/  @!UPT UIADD3 URZ, UPT, UPT, URZ, URZ, URZ ;  /* 0x000000fffffff290 */ /* 0x000fe4000fffe0ff */
[----:B------:R-:W-:Y:S05]  /*6280*/  @!P0 BRA `(.L_x_105) ;  /* 0x0000000000408947 */ /* 0x000fea0003800000 */
[----:B------:R-:W1:Y:S01]  /*6290*/  LDCU.64 UR8, c[0x4][0x70] ;  /* 0x01000e00ff0877ac */ /* 0x000e620008000a00 */
[----:B------:R-:W-:Y:S01]  /*62a0*/  MOV R3, 0x0 ;  /* 0x0000000000037802 */ /* 0x000fe20000000f00 */
[----:B------:R-:W-:Y:S02]  /*62b0*/  HFMA2 R12, -RZ, RZ, 0, 5.9604644775390625e-08 ;  /* 0x00000001ff0c7431 */ /* 0x000fe400000001ff */
[----:B------:R-:W-:Y:S02]  /*62c0*/  IMAD.MOV.U32 R8, RZ, RZ, 0x192 ;  /* 0x00000192ff087424 */ /* 0x000fe400078e00ff */
[----:B------:R-:W-:Y:S01]  /*62d0*/  IMAD.MOV.U32 R13, RZ, RZ, RZ ;  /* 0x000000ffff0d7224 */ /* 0x000fe200078e00ff */
[----:B------:R-:W2:Y:S01]  /*62e0*/  LDCU.64 UR6, c[0x4][0x78] ;  /* 0x01000f00ff0677ac */ /* 0x000ea20008000a00 */
[----:B------:R-:W3:Y:S01]  /*62f0*/  LDC.64 R2, c[0x4][R3] ;  /* 0x0100000003027b82 */ /* 0x000ee20000000a00 */
[----:B------:R-:W5:Y:S01]  /*6300*/  LDCU.64 UR4, c[0x4][0x10] ;  /* 0x01000200ff0477ac */ /* 0x000f620008000a00 */
[----:B-1----:R-:W-:Y:S01]  /*6310*/  MOV R5, UR9 ;  /* 0x0000000900057c02 */ /* 0x002fe20008000f00 */
[----:B------:R-:W-:Y:S01]  /*6320*/  IMAD.U32 R4, RZ, RZ, UR8 ;  /* 0x00000008ff047e24 */ /* 0x000fe2000f8e00ff */
[----:B--2---:R-:W-:Y:S01]  /*6330*/  MOV R7, UR7 ;  /* 0x0000000700077c02 */ /* 0x004fe20008000f00 */
[----:B------:R-:W-:Y:S01]  /*6340*/  IMAD.U32 R6, RZ, RZ, UR6 ;  /* 0x00000006ff067e24 */ /* 0x000fe2000f8e00ff */
[----:B-----5:R-:W-:Y:S01]  /*6350*/  MOV R11, UR5 ;  /* 0x00000005000b7c02 */ /* 0x020fe20008000f00 */
[----:B------:R-:W-:Y:S02]  /*6360*/  IMAD.U32 R10, RZ, RZ, UR4 ;  /* 0x00000004ff0a7e24 */ /* 0x000fe4000f8e00ff */
[----:B------:R-:W-:Y:S07]  /*6370*/  LEPC R20, `(.L_x_105) ;  /* 0x000000001014794e */ /* 0x000fee0000000000 */
[----:B---34-:R-:W-:Y:S05]  /*6380*/  CALL.ABS.NOINC R2 ;  /* 0x0000000002007343 */ /* 0x018fea0003c00000 */
.L_x_105:
[----:B------:R-:W-:Y:S01]  /*6390*/  ISETP.NE.AND P0, PT, R70, RZ, PT ;  /* 0x000000ff4600720c */ /* 0x000fe20003f05270 */
[----:B------:R-:W-:Y:S05]  /*63a0*/  WARPSYNC.ALL ;  /* 0x0000000000007948 */ /* 0x000fea0003800000 */
[----:B------:R-:W-:Y:S01]  /*63b0*/  R2UR UR4, R34 ;  /* 0x00000000220472ca */ /* 0x000fe200000e0000 */
[--C-:B----4-:R-:W-:Y:S01]  /*63c0*/  HADD2.F32 R20, -RZ, R40.reuse.H0_H0 ;  /* 0x20000028ff147230 */ /* 0x110fe20000004100 */
[----:B------:R-:W-:Y:S01]  /*63d0*/  R2UR UR5, R44 ;  /* 0x000000002c0572ca */ /* 0x000fe200000e0000 */
[----:B------:R-:W-:Y:S01]  /*63e0*/  HADD2.F32 R21, -RZ, R40.H1_H1 ;  /* 0x30000028ff157230 */ /* 0x000fe20000004100 */
[----:B------:R-:W-:Y:S01]  /*63f0*/  BSSY.RECONVERGENT B0, `(.L_x_106) ;  /* 0x0000053000007945 */ /* 0x000fe20003800200 */
[--C-:B------:R-:W-:Y:S02]  /*6400*/  HADD2.F32 R34, -RZ, R41.reuse.H0_H0 ;  /* 0x20000029ff227230 */ /* 0x100fe40000004100 */
[----:B------:R-:W-:Y:S02]  /*6410*/  HADD2.F32 R36, -RZ, R41.H1_H1 ;  /* 0x30000029ff247230 */ /* 0x000fe40000004100 */
[--C-:B------:R-:W-:Y:S02]  /*6420*/  HADD2.F32 R37, -RZ, R42.reuse.H0_H0 ;  /* 0x2000002aff257230 */ /* 0x100fe40000004100 */
[----:B------:R-:W-:Y:S02]  /*6430*/  HADD2.F32 R38, -RZ, R42.H1_H1 ;  /* 0x3000002aff267230 */ /* 0x000fe40000004100 */
[----:B------:R-:W1:Y:S01]  /*6440*/  LDTM.16dp256bit.x4 R4, tmem[UR4+0x20] ;  /* 0x00002004000479ee */ /* 0x000e620008120000 */
[----:B------:R-:W-:Y:S01]  /*6450*/  NOP ;  /* 0x0000000000007918 */ /* 0x000fe20000000000 */
[----:B------:R-:W-:Y:S01]  /*6460*/  UIADD3 UR5, UPT, UPT, UR5, 0xd0, URZ ;  /* 0x000000d005057890 */ /* 0x000fe2000fffe0ff */
[--C-:B------:R-:W-:Y:S02]  /*6470*/  HADD2.F32 R39, -RZ, R43.reuse.H0_H0 ;  /* 0x2000002bff277230 */ /* 0x100fe40000004100 */
[----:B------:R-:W-:Y:S01]  /*6480*/  HADD2.F32 R40, -RZ, R43.H1_H1 ;  /* 0x3000002bff287230 */ /* 0x000fe20000004100 */
[----:B------:R-:W-:Y:S01]  /*6490*/  UPRMT UR5, UR37, 0x654, UR5 ;  /* 0x0000065425057896 */ /* 0x000fe20008000005 */
[--C-:B------:R-:W-:Y:S02]  /*64a0*/  HADD2.F32 R41, -RZ, R48.reuse.H0_H0 ;  /* 0x20000030ff297230 */ /* 0x100fe40000004100 */
[----:B------:R-:W-:Y:S02]  /*64b0*/  HADD2.F32 R42, -RZ, R48.H1_H1 ;  /* 0x30000030ff2a7230 */ /* 0x000fe40000004100 */
[--C-:B------:R-:W-:Y:S02]  /*64c0*/  HADD2.F32 R43, -RZ, R49.reuse.H0_H0 ;  /* 0x20000031ff2b7230 */ /* 0x100fe40000004100 */
[----:B------:R-:W-:Y:S02]  /*64d0*/  HADD2.F32 R44, -RZ, R49.H1_H1 ;  /* 0x30000031ff2c7230 */ /* 0x000fe40000004100 */
[----:B-1----:R-:W-:Y:S01]  /*64e0*/  SYNCS.ARRIVE.TRANS64.RED.A1T0 RZ, [UR5], RZ ;  /* 0x000000ffffff79a7 */ /* 0x002fe20008100405 */
[--C-:B------:R-:W-:Y:S02]  /*64f0*/  HADD2.F32 R45, -RZ, R50.reuse.H0_H0 ;  /* 0x20000032ff2d7230 */ /* 0x100fe40000004100 */
[----:B------:R-:W-:Y:S02]  /*6500*/  HADD2.F32 R46, -RZ, R50.H1_H1 ;  /* 0x30000032ff2e7230 */ /* 0x000fe40000004100 */
[--C-:B------:R-:W-:Y:S02]  /*6510*/  HADD2.F32 R47, -RZ, R51.reuse.H0_H0 ;  /* 0x20000033ff2f7230 */ /* 0x100fe40000004100 */
[----:B------:R-:W-:Y:S02]  /*6520*/  HADD2.F32 R48, -RZ, R51.H1_H1 ;  /* 0x30000033ff307230 */ /* 0x000fe40000004100 */
[C---:B------:R-:W-:Y:S01]  /*6530*/  FMUL R4, R33.reuse, R4 ;  /* 0x0000000421047220 */ /* 0x040fe20000400000 */
[C---:B------:R-:W-:Y:S01]  /*6540*/  FMUL R5, R33.reuse, R5 ;  /* 0x0000000521057220 */ /* 0x040fe20000400000 */
[C---:B------:R-:W-:Y:S01]  /*6550*/  FMUL R6, R33.reuse, R6 ;  /* 0x0000000621067220 */ /* 0x040fe20000400000 */
[----:B------:R-:W-:Y:S01]  /*6560*/  FMUL R7, R33, R7 ;  /* 0x0000000721077220 */ /* 0x000fe20000400000 */
[C---:B------:R-:W-:Y:S01]  /*6570*/  FFMA R4, R35.reuse, R20, R4 ;  /* 0x0000001423047223 */ /* 0x040fe20000000004 */
[C---:B------:R-:W-:Y:S01]  /*6580*/  FFMA R5, R35.reuse, R21, R5 ;  /* 0x0000001523057223 */ /* 0x040fe20000000005 */
[C---:B------:R-:W-:Y:S01]  /*6590*/  FFMA R6, R35.reuse, R34, R6 ;  /* 0x0000002223067223 */ /* 0x040fe20000000006 */
[----:B------:R-:W-:Y:S01]  /*65a0*/  FFMA R7, R35, R36, R7 ;  /* 0x0000002423077223 */ /* 0x000fe20000000007 */
[C---:B------:R-:W-:Y:S01]  /*65b0*/  FMUL R8, R33.reuse, R8 ;  /* 0x0000000821087220 */ /* 0x040fe20000400000 */
[----:B------:R-:W-:Y:S01]  /*65c0*/  FMUL R9, R33, R9 ;  /* 0x0000000921097220 */ /* 0x000fe20000400000 */
[----:B------:R-:W-:Y:S01]  /*65d0*/  F2FP.F16.F32.PACK_AB R4, R5, R4 ;  /* 0x000000040504723e */ /* 0x000fe200000000ff */
[----:B------:R-:W-:Y:S01]  /*65e0*/  FMUL R10, R33, R10 ;  /* 0x0000000a210a7220 */ /* 0x000fe20000400000 */
[----:B------:R-:W-:Y:S01]  /*65f0*/  F2FP.F16.F32.PACK_AB R5, R7, R6 ;  /* 0x000000060705723e */ /* 0x000fe200000000ff */
[C---:B------:R-:W-:Y:S01]  /*6600*/  FFMA R8, R35.reuse, R37, R8 ;  /* 0x0000002523087223 */ /* 0x040fe20000000008 */
[----:B------:R-:W-:Y:S01]  /*6610*/  FFMA R9, R35, R38, R9 ;  /* 0x0000002623097223 */ /* 0x000fe20000000009 */
[C---:B------:R-:W-:Y:S01]  /*6620*/  FMUL R11, R33.reuse, R11 ;  /* 0x0000000b210b7220 */ /* 0x040fe20000400000 */
[C---:B------:R-:W-:Y:S01]  /*6630*/  FMUL R0, R33.reuse, R12 ;  /* 0x0000000c21007220 */ /* 0x040fe20000400000 */
[----:B------:R-:W-:Y:S01]  /*6640*/  FMUL R2, R33, R13 ;  /* 0x0000000d21027220 */ /* 0x000fe20000400000 */
[----:B------:R-:W-:Y:S01]  /*6650*/  FFMA R10, R35, R39, R10 ;  /* 0x00000027230a7223 */ /* 0x000fe2000000000a */
[----:B------:R-:W-:Y:S01]  /*6660*/  FMUL R3, R33, R14 ;  /* 0x0000000e21037220 */ /* 0x000fe20000400000 */
[----:B------:R-:W-:Y:S01]  /*6670*/  F2FP.F16.F32.PACK_AB R6, R9, R8 ;  /* 0x000000080906723e */ /* 0x000fe200000000ff */
[----:B------:R-:W-:Y:S01]  /*6680*/  FFMA R11, R35, R40, R11 ;  /* 0x00000028230b7223 */ /* 0x000fe2000000000b */
[C---:B------:R-:W-:Y:S01]  /*6690*/  FMUL R15, R33.reuse, R15 ;  /* 0x0000000f210f7220 */ /* 0x040fe20000400000 */
[----:B------:R-:W-:Y:S01]  /*66a0*/  FMUL R12, R33, R16 ;  /* 0x00000010210c7220 */ /* 0x000fe20000400000 */
[----:B------:R-:W-:Y:S01]  /*66b0*/  FFMA R0, R35, R41, R0 ;  /* 0x0000002923007223 */ /* 0x000fe20000000000 */
[----:B------:R-:W-:Y:S01]  /*66c0*/  MOV R8, UR43 ;  /* 0x0000002b00087c02 */ /* 0x000fe20008000f00 */
[----:B------:R-:W-:Y:S01]  /*66d0*/  FMUL R13, R33, R17 ;  /* 0x00000011210d7220 */ /* 0x000fe20000400000 */
[----:B------:R-:W-:Y:S01]  /*66e0*/  FFMA R2, R35, R42, R2 ;  /* 0x0000002a23027223 */ /* 0x000fe20000000002 */
[----:B------:R-:W-:Y:S01]  /*66f0*/  FMUL R14, R33, R18 ;  /* 0x00000012210e7220 */ /* 0x000fe20000400000 */
[C---:B------:R-:W-:Y:S01]  /*6700*/  FFMA R3, R35.reuse, R43, R3 ;  /* 0x0000002b23037223 */ /* 0x040fe20000000003 */
[----:B------:R-:W-:Y:S01]  /*6710*/  FFMA R15, R35, R44, R15 ;  /* 0x0000002c230f7223 */ /* 0x000fe2000000000f */
[----:B------:R-:W-:Y:S01]  /*6720*/  FMUL R19, R33, R19 ;  /* 0x0000001321137220 */ /* 0x000fe20000400000 */
[C---:B------:R-:W-:Y:S01]  /*6730*/  FFMA R12, R35.reuse, R45, R12 ;  /* 0x0000002d230c7223 */ /* 0x040fe2000000000c */
        /* <DEDUP_REMOVED lines=23> */
[----:B------:R-:W-:Y:S02]  /*68b0*/  UIADD3 UR5, UPT, UPT, UR41, 0x20, URZ ;  /* 0x0000002029057890 */ /* 0x000fe4000fffe0ff */
[----:B------:R-:W-:Y:S02]  /*68c0*/  UIADD3 UR4, UPT, UPT, UR10, 0x200, URZ ;  /* 0x000002000a047890 */ /* 0x000fe4000fffe0ff */
[----:B------:R-:W-:Y:S01]  /*68d0*/  UIADD3.X UR9, UPT, UPT, URZ, UR55, URZ, UP0, !UPT ;  /* 0x00000037ff097290 */ /* 0x000fe200087fe4ff */
[----:B------:R-:W-:Y:S01]  /*68e0*/  UMOV UR6, UR42 ;  /* 0x0000002a00067c82 */ /* 0x000fe20008000000 */
[----:B------:R-:W-:Y:S07]  /*68f0*/  UMOV UR7, UR36 ;  /* 0x0000002400077c82 */ /* 0x000fee0008000000 */
[----:B------:R2:W-:Y:S02]  /*6900*/  UTMASTG.3D [UR4], [UR8] ;  /* 0x00000004080073b5 */ /* 0x0005e40008010000 */
[----:B--2---:R0:W-:Y:S02]  /*6910*/  UTMACMDFLUSH ;  /* 0x00000000000079b7 */ /* 0x0041e40000000000 */
.L_x_107:
[----:B------:R-:W-:Y:S05]  /*6920*/  BSYNC.RECONVERGENT B0 ;  /* 0x0000000000007941 */ /* 0x000fea0003800200 */
.L_x_106:
[----:B------:R-:W-:Y:S01]  /*6930*/  UIADD3 UR43, UPT, UPT, UR43, 0x1, URZ ;  /* 0x000000012b2b7890 */ /* 0x000fe2000fffe0ff */
[----:B------:R-:W-:Y:S03]  /*6940*/  BSSY.RECONVERGENT B0, `(.L_x_108) ;  /* 0x0000008000007945 */ /* 0x000fe60003800200 */
[----:B------:R-:W-:Y:S04]  /*6950*/  UISETP.NE.AND UP0, UPT, UR43, 0x3, UPT ;  /* 0x000000032b00788c */ /* 0x000fe8000bf05270 */
[----:B------:R-:W-:Y:S02]  /*6960*/  UISETP.EQ.XOR UP1, UPT, UR40, 0x3, !UP0 ;  /* 0x000000032800788c */ /* 0x000fe4000c722a70 */
[----:B------:R-:W-:Y:S02]  /*6970*/  USEL UR56, UR43, URZ, UP0 ;  /* 0x000000ff2b387287 */ /* 0x000fe40008000000 */
[----:B------:R-:W-:Y:S04]  /*6980*/  USEL UR4, URZ, 0x1, !UP1 ;  /* 0x00000001ff047887 */ /* 0x000fe8000c800000 */
[----:B------:R-:W-:Y:S01]  /*6990*/  ULOP3.LUT UR51, UR51, UR4, URZ, 0x3c, !UPT ;  /* 0x0000000433337292 */ /* 0x000fe2000f8e3cff */
[----:B------:R-:W-:Y:S11]  /*69a0*/  @P0 BRA `(.L_x_109) ;  /* 0x0000000000040947 */ /* 0x000ff60003800000 */
[----:B------:R-:W-:Y:S04]  /*69b0*/  DEPBAR.LE SB0, 0x1 ;  /* 0x000080400000791a */ /* 0x000fe80000000000 */
.L_x_109:
[----:B------:R-:W-:Y:S05]  /*69c0*/  BSYNC.RECONVERGENT B0 ;  /* 0x0000000000007941 */ /* 0x000fea0003800200 */
.L_x_108:
[----:B------:R-:W-:Y:S01]  /*69d0*/  BAR.SYNC.DEFER_BLOCKING 0x1, 0x80 ;  /* 0x0042000000007b1d */ /* 0x000fe20000010000 */
[----:B------:R-:W-:Y:S01]  /*69e0*/  UISETP.NE.AND UP0, UPT, UR50, -0x2, UPT ;  /* 0xfffffffe3200788c */ /* 0x000fe2000bf05270 */
[----:B------:R-:W-:Y:S08]  /*69f0*/  IADD3 R31, PT, PT, R31, 0x1, RZ ;  /* 0x000000011f1f7810 */ /* 0x000ff00007ffe0ff */
[----:B------:R-:W-:Y:S05]  /*6a00*/  BRA.U !UP0, `(.L_x_110) ;  /* 0x0000000108287547 */ /* 0x000fea000b800000 */
[----:B------:R-:W-:Y:S01]  /*6a10*/  ISETP.NE.AND P0, PT, R74, RZ, PT ;  /* 0x000000ff4a00720c */ /* 0x000fe20003f05270 */
[----:B------:R-:W-:Y:S01]  /*6a20*/  IMAD.U32 R2, RZ, RZ, UR49 ;  /* 0x00000031ff027e24 */ /* 0x000fe2000f8e00ff */
[----:B------:R-:W-:Y:S01]  /*6a30*/  UIADD3 UR49, UPT, UPT, UR49, 0x1, URZ ;  /* 0x0000000131317890 */ /* 0x000fe2000fffe0ff */
[----:B------:R-:W-:Y:S03]  /*6a40*/  IMAD.U32 R0, RZ, RZ, UR37 ;  /* 0x00000025ff007e24 */ /* 0x000fe6000f8e00ff */
[----:B------:R-:W-:Y:S04]  /*6a50*/  UISETP.NE.AND UP0, UPT, UR49, 0x3, UPT ;  /* 0x000000033100788c */ /* 0x000fe8000bf05270 */
[----:B------:R-:W-:Y:S03]  /*6a60*/  USEL UR49, UR49, URZ, UP0 ;  /* 0x000000ff31317287 */ /* 0x000fe60008000000 */
[----:B------:R-:W-:Y:S05]  /*6a70*/  @P0 LEA R2, R2, UR48, 0x3 ;  /* 0x0000003002020c11 */ /* 0x000fea000f8e18ff */
[----:B------:R-:W-:Y:S05]  /*6a80*/  @P0 VIADD R2, R2, 0x68 ;  /* 0x0000006802020836 */ /* 0x000fea0000000000 */
[----:B------:R-:W-:Y:S04]  /*6a90*/  @P0 PRMT R0, R0, 0x654, R2 ;  /* 0x0000065400000816 */ /* 0x000fe80000000002 */
[----:B------:R2:W-:Y:S03]  /*6aa0*/  @P0 SYNCS.ARRIVE.TRANS64.RED.A1T0 RZ, [R0+URZ], RZ ;  /* 0x000000ff00ff09a7 */ /* 0x0005e600081004ff */
.L_x_110:
[----:B------:R-:W-:Y:S01]  /*6ab0*/  ISETP.NE.AND P2, PT, R71, RZ, PT ;  /* 0x000000ff4700720c */ /* 0x000fe20003f45270 */
[----:B------:R-:W-:Y:S01]  /*6ac0*/  UIADD3 UR50, UPT, UPT, UR50, 0x2, URZ ;  /* 0x0000000232327890 */ /* 0x000fe2000fffe0ff */
[----:B------:R-:W-:Y:S01]  /*6ad0*/  ISETP.NE.AND P0, PT, R73, 0x2, PT ;  /* 0x000000024900780c */ /* 0x000fe20003f05270 */
[----:B------:R-:W-:Y:S01]  /*6ae0*/  IMAD.IADD R20, R29, 0x1, R58 ;  /* 0x000000011d147824 */ /* 0x000fe200078e023a */
[----:B------:R-:W-:Y:S01]  /*6af0*/  ISETP.NE.AND P1, PT, R31, 0x4, PT ;  /* 0x000000041f00780c */ /* 0x000fe20003f25270 */
[----:B------:R-:W-:Y:S01]  /*6b00*/  IMAD.IADD R21, R30, 0x1, R59 ;  /* 0x000000011e157824 */ /* 0x000fe200078e023b */
[----:B------:R-:W-:Y:S02]  /*6b10*/  SEL R2, RZ, 0x1, P0 ;  /* 0x00000001ff027807 */ /* 0x000fe40000000000 */
[----:B--2---:R-:W-:Y:S02]  /*6b20*/  SEL R0, RZ, 0x1, P1 ;  /* 0x00000001ff007807 */ /* 0x004fe40000800000 */
[----:B------:R-:W-:Y:S02]  /*6b30*/  LOP3.LUT R67, R67, R2, RZ, 0x3c, !PT ;  /* 0x0000000243437212 */ /* 0x000fe400078e3cff */
[----:B------:R-:W-:Y:S02]  /*6b40*/  LOP3.LUT R68, R68, R0, RZ, 0x3c, !PT ;  /* 0x0000000044447212 */ /* 0x000fe400078e3cff */
[----:B------:R-:W-:Y:S02]  /*6b50*/  @P2 R2UR UR36, R66 ;  /* 0x00000000422422ca */ /* 0x000fe400000e0000 */
[----:B------:R-:W-:Y:S02]  /*6b60*/  SEL R73, R73, RZ, P0 ;  /* 0x000000ff49497207 */ /* 0x000fe40000000000 */
[----:B------:R-:W-:Y:S01]  /*6b70*/  SEL R31, R31, RZ, P1 ;  /* 0x000000ff1f1f7207 */ /* 0x000fe20000800000 */
[----:B------:R-:W-:Y:S10]  /*6b80*/  @P2 BRA `(.L_x_111) ;  /* 0xffffffdc00e02947 */ /* 0x000ff4000383ffff */
[----:B------:R-:W-:-:S09]  /*6b90*/  UISETP.NE.AND UP0, UPT, UR53, URZ, UPT ;  /* 0x000000ff3500728c */ /* 0x000fd2000bf05270 */
[----:B------:R-:W-:Y:S05]  /*6ba0*/  BRA.U !UP0, `(.L_x_112) ;  /* 0x0000000108487547 */ /* 0x000fea000b800000 */
[----:B------:R-:W2:Y:S02]  /*6bb0*/  LDCU.64 UR4, c[0x0][0x890] ;  /* 0x00011200ff0477ac */ /* 0x000ea40008000a00 */
[----:B--2---:R-:W-:-:S04]  /*6bc0*/  UISETP.NE.U32.AND UP0, UPT, UR4, URZ, UPT ;  /* 0x000000ff0400728c */ /* 0x004fc8000bf05070 */
[----:B------:R-:W-:-:S09]  /*6bd0*/  UISETP.NE.AND.EX UP0, UPT, UR5, URZ, UPT, UP0 ;  /* 0x000000ff0500728c */ /* 0x000fd2000bf05300 */
[----:B------:R-:W-:Y:S05]  /*6be0*/  BRA.U UP0, `(.L_x_113) ;  /* 0x00000001000c7547 */ /* 0x000fea000b800000 */
[----:B------:R-:W-:-:S13]  /*6bf0*/  FSETP.NEU.AND P0, PT, R35, RZ, PT ;  /* 0x000000ff2300720b */ /* 0x000fda0003f0d000 */
[----:B------:R-:W-:Y:S05]  /*6c00*/  @!P0 EXIT ;  /* 0x000000000000894d */ /* 0x000fea0003800000 */
[----:B------:R-:W-:Y:S05]  /*6c10*/  BRA `(.L_x_112) ;  /* 0x00000000002c7947 */ /* 0x000fea0003800000 */
.L_x_113:
[----:B------:R-:W-:Y:S01]  /*6c20*/  ISETP.NE.AND P0, PT, R72, RZ, PT ;  /* 0x000000ff4800720c */ /* 0x000fe20003f05270 */
[----:B------:R-:W-:-:S12]  /*6c30*/  BSSY.RECONVERGENT B0, `(.L_x_112) ;  /* 0x0000009000007945 */ /* 0x000fd80003800200 */
[----:B------:R-:W-:Y:S05]  /*6c40*/  @P0 BRA `(.L_x_114) ;  /* 0x0000000000140947 */ /* 0x000fea0003800000 */
[----:B------:R-:W2:Y:S02]  /*6c50*/  LDCU.64 UR4, c[0x0][0x888] ;  /* 0x00011100ff0477ac */ /* 0x000ea40008000a00 */
[----:B--2---:R-:W-:-:S04]  /*6c60*/  ISETP.NE.U32.AND P0, PT, RZ, UR4, PT ;  /* 0x00000004ff007c0c */ /* 0x004fc8000bf05070 */
[----:B------:R-:W-:-:S13]  /*6c70*/  ISETP.NE.AND.EX P0, PT, RZ, UR5, PT, P0 ;  /* 0x00000005ff007c0c */ /* 0x000fda000bf05300 */
[----:B------:R-:W-:Y:S05]  /*6c80*/  @!P0 EXIT ;  /* 0x000000000000894d */ /* 0x000fea0003800000 */
[----:B------:R-:W-:Y:S05]  /*6c90*/  BRA `(.L_x_115) ;  /* 0x0000000000087947 */ /* 0x000fea0003800000 */
.L_x_114:
[----:B------:R-:W-:-:S13]  /*6ca0*/  FSETP.NEU.AND P0, PT, R35, RZ, PT ;  /* 0x000000ff2300720b */ /* 0x000fda0003f0d000 */
[----:B------:R-:W-:Y:S05]  /*6cb0*/  @!P0 EXIT ;  /* 0x000000000000894d */ /* 0x000fea0003800000 */
.L_x_115:
[----:B------:R-:W-:Y:S05]  /*6cc0*/  BSYNC.RECONVERGENT B0 ;  /* 0x0000000000007941 */ /* 0x000fea0003800200 */
.L_x_112:
[----:B------:R-:W-:Y:S01]  /*6cd0*/  ULEA UR4, UR49, UR48, 0x3 ;  /* 0x0000003031047291 */ /* 0x000fe2000f8e18ff */
[----:B------:R-:W-:-:S04]  /*6ce0*/  DEPBAR.LE SB0, 0x0 ;  /* 0x000080000000791a */ /* 0x000fc80000000000 */
[----:B------:R-:W-:-:S04]  /*6cf0*/  UIADD3 UR4, UPT, UPT, UR4, 0x68, URZ ;  /* 0x0000006804047890 */ /* 0x000fc8000fffe0ff */
[----:B------:R-:W-:-:S09]  /*6d00*/  UPRMT UR4, UR37, 0x654, UR4 ;  /* 0x0000065425047896 */ /* 0x000fd20008000004 */
[----:B------:R-:W-:Y:S01]  /*6d10*/  SYNCS.ARRIVE.TRANS64.RED.A1T0 RZ, [UR4], RZ ;  /* 0x000000ffffff79a7 */ /* 0x000fe20008100404 */
[----:B------:R-:W-:Y:S05]  /*6d20*/  EXIT ;  /* 0x000000000000794d */ /* 0x000fea0003800000 */
.L_x_19:
[----:B--2---:R2:W1:Y:S02]  /*6d30*/  SYNCS.PHASECHK.TRANS64.TRYWAIT P0, [R2+URZ+0x100], R3 ;  /* 0x00010003020075a7 */ /* 0x00446400080011ff */
[----:B-1----:R-:W-:Y:S05]  /*6d40*/  @!P0 NANOSLEEP.SYNCS 0x989680 ;  /* 0x009896800000895d */ /* 0x002fea0003900000 */
[----:B------:R-:W1:Y:S02]  /*6d50*/  @!P0 SYNCS.PHASECHK.TRANS64 P0, [R2+URZ+0x100], R3 ;  /* 0x00010003020085a7 */ /* 0x000e6400080010ff */
[----:B-1----:R-:W-:Y:S05]  /*6d60*/  @!P0 BRA `(.L_x_19) ;  /* 0xfffffffc00f08947 */ /* 0x002fea000383ffff */
[----:B------:R-:W-:Y:S05]  /*6d70*/  BRA `(.L_x_116) ;  /* 0xffffffa800187947 */ /* 0x000fea000383ffff */
.L_x_22:
[----:B-1----:R-:W-:-:S07]  /*6d80*/  MOV R2, UR33 ;  /* 0x0000002100027c02 */ /* 0x002fce0008000f00 */
.L_x_117:
[----:B-1----:R1:W2:Y:S02]  /*6d90*/  SYNCS.PHASECHK.TRANS64.TRYWAIT P0, [R2+URZ+0x28], R4 ;  /* 0x00002804020075a7 */ /* 0x0022a400080011ff */
[----:B--2---:R-:W-:Y:S05]  /*6da0*/  @!P0 NANOSLEEP.SYNCS 0x989680 ;  /* 0x009896800000895d */ /* 0x004fea0003900000 */
[----:B------:R-:W2:Y:S02]  /*6db0*/  @!P0 SYNCS.PHASECHK.TRANS64 P0, [R2+URZ+0x28], R4 ;  /* 0x00002804020085a7 */ /* 0x000ea400080010ff */
[----:B--2---:R-:W-:Y:S05]  /*6dc0*/  @!P0 BRA `(.L_x_117) ;  /* 0xfffffffc00f08947 */ /* 0x004fea000383ffff */
[----:B------:R-:W-:Y:S05]  /*6dd0*/  BRA `(.L_x_21) ;  /* 0xffffffa800687947 */ /* 0x000fea000383ffff */
.L_x_28:
[----:B-1----:R-:W-:-:S07]  /*6de0*/  MOV R2, UR17 ;  /* 0x0000001100027c02 */ /* 0x002fce0008000f00 */
.L_x_118:
[----:B-1----:R1:W2:Y:S02]  /*6df0*/  SYNCS.PHASECHK.TRANS64.TRYWAIT P0, [R2+URZ+0x28], R4 ;  /* 0x00002804020075a7 */ /* 0x0022a400080011ff */
[----:B--2---:R-:W-:Y:S05]  /*6e00*/  @!P0 NANOSLEEP.SYNCS 0x989680 ;  /* 0x009896800000895d */ /* 0x004fea0003900000 */
[----:B------:R-:W2:Y:S02]  /*6e10*/  @!P0 SYNCS.PHASECHK.TRANS64 P0, [R2+URZ+0x28], R4 ;  /* 0x00002804020085a7 */ /* 0x000ea400080010ff */
[----:B--2---:R-:W-:Y:S05]  /*6e20*/  @!P0 BRA `(.L_x_118) ;  /* 0xfffffffc00f08947 */ /* 0x004fea000383ffff */
[----:B------:R-:W-:Y:S05]  /*6e30*/  BRA `(.L_x_27) ;  /* 0xffffffac000c7947 */ /* 0x000fea000383ffff */
.L_x_32:
[----:B-1----:R1:W2:Y:S02]  /*6e40*/  SYNCS.PHASECHK.TRANS64.TRYWAIT P0, [R2+URZ+0x90], R3 ;  /* 0x00009003020075a7 */ /* 0x0022a400080011ff */
[----:B--2---:R-:W-:Y:S05]  /*6e50*/  @!P0 NANOSLEEP.SYNCS 0x989680 ;  /* 0x009896800000895d */ /* 0x004fea0003900000 */
[----:B------:R-:W2:Y:S02]  /*6e60*/  @!P0 SYNCS.PHASECHK.TRANS64 P0, [R2+URZ+0x90], R3 ;  /* 0x00009003020085a7 */ /* 0x000ea400080010ff */
[----:B--2---:R-:W-:Y:S05]  /*6e70*/  @!P0 BRA `(.L_x_32) ;  /* 0xfffffffc00f08947 */ /* 0x004fea000383ffff */
[----:B------:R-:W-:Y:S05]  /*6e80*/  BRA `(.L_x_119) ;  /* 0xffffffac00987947 */ /* 0x000fea000383ffff */
.L_x_36:
[----:B----4-:R-:W-:-:S07]  /*6e90*/  MOV R0, UR5 ;  /* 0x0000000500007c02 */ /* 0x010fce0008000f00 */
.L_x_120:
[----:B-1----:R1:W2:Y:S02]  /*6ea0*/  SYNCS.PHASECHK.TRANS64.TRYWAIT P0, [R0+URZ], R2 ;  /* 0x00000002000075a7 */ /* 0x0022a400080011ff */
[----:B--2---:R-:W-:Y:S05]  /*6eb0*/  @!P0 NANOSLEEP.SYNCS 0x989680 ;  /* 0x009896800000895d */ /* 0x004fea0003900000 */
[----:B------:R-:W2:Y:S02]  /*6ec0*/  @!P0 SYNCS.PHASECHK.TRANS64 P0, [R0+URZ], R2 ;  /* 0x00000002000085a7 */ /* 0x000ea400080010ff */
[----:B--2---:R-:W-:Y:S05]  /*6ed0*/  @!P0 BRA `(.L_x_120) ;  /* 0xfffffffc00f08947 */ /* 0x004fea000383ffff */
[----:B------:R-:W-:Y:S05]  /*6ee0*/  BRA `(.L_x_121) ;  /* 0xffffffb400087947 */ /* 0x000fea000383ffff */
.L_x_37:
[----:B----4-:R-:W-:-:S07]  /*6ef0*/  MOV R0, UR5 ;  /* 0x0000000500007c02 */ /* 0x010fce0008000f00 */
.L_x_122:
[----:B-1----:R1:W2:Y:S02]  /*6f00*/  SYNCS.PHASECHK.TRANS64.TRYWAIT P0, [R0+URZ], R3 ;  /* 0x00000003000075a7 */ /* 0x0022a400080011ff */
[----:B--2---:R-:W-:Y:S05]  /*6f10*/  @!P0 NANOSLEEP.SYNCS 0x989680 ;  /* 0x009896800000895d */ /* 0x004fea0003900000 */
[----:B------:R-:W2:Y:S02]  /*6f20*/  @!P0 SYNCS.PHASECHK.TRANS64 P0, [R0+URZ], R3 ;  /* 0x00000003000085a7 */ /* 0x000ea400080010ff */
[----:B--2---:R-:W-:Y:S05]  /*6f30*/  @!P0 BRA `(.L_x_122) ;  /* 0xfffffffc00f08947 */ /* 0x004fea000383ffff */
[----:B------:R-:W-:Y:S05]  /*6f40*/  BRA `(.L_x_123) ;  /* 0xffffffb400147947 */ /* 0x000fea000383ffff */
.L_x_38:
[----:B----4-:R-:W-:-:S07]  /*6f50*/  MOV R0, UR5 ;  /* 0x0000000500007c02 */ /* 0x010fce0008000f00 */
.L_x_124:
[----:B-1----:R1:W2:Y:S02]  /*6f60*/  SYNCS.PHASECHK.TRANS64.TRYWAIT P0, [R0+URZ], R3 ;  /* 0x00000003000075a7 */ /* 0x0022a400080011ff */
[----:B--2---:R-:W-:Y:S05]  /*6f70*/  @!P0 NANOSLEEP.SYNCS 0x989680 ;  /* 0x009896800000895d */ /* 0x004fea0003900000 */
[----:B------:R-:W2:Y:S02]  /*6f80*/  @!P0 SYNCS.PHASECHK.TRANS64 P0, [R0+URZ], R3 ;  /* 0x00000003000085a7 */ /* 0x000ea400080010ff */
[----:B--2---:R-:W-:Y:S05]  /*6f90*/  @!P0 BRA `(.L_x_124) ;  /* 0xfffffffc00f08947 */ /* 0x004fea000383ffff */
[----:B------:R-:W-:Y:S05]  /*6fa0*/  BRA `(.L_x_125) ;  /* 0xffffffb400207947 */ /* 0x000fea000383ffff */
.L_x_39:
[----:B----4-:R-:W-:-:S07]  /*6fb0*/  MOV R0, UR5 ;  /* 0x0000000500007c02 */ /* 0x010fce0008000f00 */
.L_x_126:
[----:B-1----:R1:W2:Y:S02]  /*6fc0*/  SYNCS.PHASECHK.TRANS64.TRYWAIT P0, [R0+URZ], R3 ;  /* 0x00000003000075a7 */ /* 0x0022a400080011ff */
[----:B--2---:R-:W-:Y:S05]  /*6fd0*/  @!P0 NANOSLEEP.SYNCS 0x989680 ;  /* 0x009896800000895d */ /* 0x004fea0003900000 */
[----:B------:R-:W2:Y:S02]  /*6fe0*/  @!P0 SYNCS.PHASECHK.TRANS64 P0, [R0+URZ], R3 ;  /* 0x00000003000085a7 */ /* 0x000ea400080010ff */
[----:B--2---:R-:W-:Y:S05]  /*6ff0*/  @!P0 BRA `(.L_x_126) ;  /* 0xfffffffc00f08947 */ /* 0x004fea000383ffff */
[----:B------:R-:W-:Y:S05]  /*7000*/  BRA `(.L_x_127) ;  /* 0xffffffb4002c7947 */ /* 0x000fea000383ffff */
.L_x_42:
[----:B-1----:R1:W2:Y:S02]  /*7010*/  SYNCS.PHASECHK.TRANS64.TRYWAIT P0, [R0+URZ+0xf0], R4 ;  /* 0x0000f004000075a7 */ /* 0x0022a400080011ff */
[----:B--2---:R-:W-:Y:S05]  /*7020*/  @!P0 NANOSLEEP.SYNCS 0x989680 ;  /* 0x009896800000895d */ /* 0x004fea0003900000 */
[----:B------:R-:W2:Y:S02]  /*7030*/  @!P0 SYNCS.PHASECHK.TRANS64 P0, [R0+URZ+0xf0], R4 ;  /* 0x0000f004000085a7 */ /* 0x000ea400080010ff */
[----:B--2---:R-:W-:Y:S05]  /*7040*/  @!P0 BRA `(.L_x_42) ;  /* 0xfffffffc00f08947 */ /* 0x004fea000383ffff */
[----:B------:R-:W-:Y:S05]  /*7050*/  BRA `(.L_x_128) ;  /* 0xffffffb400887947 */ /* 0x000fea000383ffff */
.L_x_43:
[----:B------:R-:W-:-:S07]  /*7060*/  MOV R0, UR5 ;  /* 0x0000000500007c02 */ /* 0x000fce0008000f00 */
.L_x_129:
[----:B-1----:R1:W2:Y:S02]  /*7070*/  SYNCS.PHASECHK.TRANS64.TRYWAIT P0, [R0+URZ+0xa0], R5 ;  /* 0x0000a005000075a7 */ /* 0x0022a400080011ff */
[----:B--2---:R-:W-:Y:S05]  /*7080*/  @!P0 NANOSLEEP.SYNCS 0x989680 ;  /* 0x009896800000895d */ /* 0x004fea0003900000 */
[----:B------:R-:W2:Y:S02]  /*7090*/  @!P0 SYNCS.PHASECHK.TRANS64 P0, [R0+URZ+0xa0], R5 ;  /* 0x0000a005000085a7 */ /* 0x000ea400080010ff */
[----:B--2---:R-:W-:Y:S05]  /*70a0*/  @!P0 BRA `(.L_x_129) ;  /* 0xfffffffc00f08947 */ /* 0x004fea000383ffff */
[----:B------:R-:W-:Y:S05]  /*70b0*/  BRA `(.L_x_130) ;  /* 0xffffffb400987947 */ /* 0x000fea000383ffff */
.L_x_44:
[----:B-1----:R1:W2:Y:S02]  /*70c0*/  SYNCS.PHASECHK.TRANS64.TRYWAIT P1, [R0+URZ+0x90], R4 ;  /* 0x00009004000075a7 */ /* 0x0022a400080211ff */
[----:B--2---:R-:W-:Y:S05]  /*70d0*/  @!P1 NANOSLEEP.SYNCS 0x989680 ;  /* 0x009896800000995d */ /* 0x004fea0003900000 */
[----:B------:R-:W2:Y:S02]  /*70e0*/  @!P1 SYNCS.PHASECHK.TRANS64 P1, [R0+URZ+0x90], R4 ;  /* 0x00009004000095a7 */ /* 0x000ea400080210ff */
[----:B--2---:R-:W-:Y:S05]  /*70f0*/  @!P1 BRA `(.L_x_44) ;  /* 0xfffffffc00f09947 */ /* 0x004fea000383ffff */
[----:B------:R-:W-:Y:S05]  /*7100*/  BRA `(.L_x_131) ;  /* 0xffffffb400c87947 */ /* 0x000fea000383ffff */
.L_x_47:
[----:B------:R-:W-:-:S07]  /*7110*/  MOV R0, UR5 ;  /* 0x0000000500007c02 */ /* 0x000fce0008000f00 */
.L_x_132:
[----:B-1----:R1:W2:Y:S02]  /*7120*/  SYNCS.PHASECHK.TRANS64.TRYWAIT P0, [R0+URZ+0xa0], R2 ;  /* 0x0000a002000075a7 */ /* 0x0022a400080011ff */
[----:B--2---:R-:W-:Y:S05]  /*7130*/  @!P0 NANOSLEEP.SYNCS 0x989680 ;  /* 0x009896800000895d */ /* 0x004fea0003900000 */
[----:B------:R-:W2:Y:S02]  /*7140*/  @!P0 SYNCS.PHASECHK.TRANS64 P0, [R0+URZ+0xa0], R2 ;  /* 0x0000a002000085a7 */ /* 0x000ea400080010ff */
[----:B--2---:R-:W-:Y:S05]  /*7150*/  @!P0 BRA `(.L_x_132) ;  /* 0xfffffffc00f08947 */ /* 0x004fea000383ffff */
[----:B------:R-:W-:Y:S05]  /*7160*/  BRA `(.L_x_46) ;  /* 0xffffffb8001c7947 */ /* 0x000fea000383ffff */
.L_x_54:
[----:B-1----:R1:W2:Y:S02]  /*7170*/  SYNCS.PHASECHK.TRANS64.TRYWAIT P1, [R0+URZ+0x90], R2 ;  /* 0x00009002000075a7 */ /* 0x0022a400080211ff */
[----:B--2---:R-:W-:Y:S05]  /*7180*/  @!P1 NANOSLEEP.SYNCS 0x989680 ;  /* 0x009896800000995d */ /* 0x004fea0003900000 */
[----:B------:R-:W2:Y:S02]  /*7190*/  @!P1 SYNCS.PHASECHK.TRANS64 P1, [R0+URZ+0x90], R2 ;  /* 0x00009002000095a7 */ /* 0x000ea400080210ff */
[----:B--2---:R-:W-:Y:S05]  /*71a0*/  @!P1 BRA `(.L_x_54) ;  /* 0xfffffffc00f09947 */ /* 0x004fea000383ffff */
[----:B------:R-:W-:Y:S05]  /*71b0*/  BRA `(.L_x_133) ;  /* 0xffffffbc007c7947 */ /* 0x000fea000383ffff */
.L_x_55:
[----:B------:R-:W-:-:S07]  /*71c0*/  MOV R2, UR8 ;  /* 0x0000000800027c02 */ /* 0x000fce0008000f00 */
.L_x_134:
[----:B-1----:R1:W2:Y:S02]  /*71d0*/  SYNCS.PHASECHK.TRANS64.TRYWAIT P0, [R2+URZ+0xd0], R0 ;  /* 0x0000d000020075a7 */ /* 0x0022a400080011ff */
[----:B--2---:R-:W-:Y:S05]  /*71e0*/  @!P0 NANOSLEEP.SYNCS 0x989680 ;  /* 0x009896800000895d */ /* 0x004fea0003900000 */
[----:B------:R-:W2:Y:S02]  /*71f0*/  @!P0 SYNCS.PHASECHK.TRANS64 P0, [R2+URZ+0xd0], R0 ;  /* 0x0000d000020085a7 */ /* 0x000ea400080010ff */
[----:B--2---:R-:W-:Y:S05]  /*7200*/  @!P0 BRA `(.L_x_134) ;  /* 0xfffffffc00f08947 */ /* 0x004fea000383ffff */
[----:B------:R-:W-:Y:S05]  /*7210*/  BRA `(.L_x_135) ;  /* 0xffffffbc00cc7947 */ /* 0x000fea000383ffff */
.L_x_58:
[----:B------:R-:W-:Y:S07]  /*7220*/  MOV R0, UR7 ;  /* 0x0000000700007c02 */ /* 0x000fee0008000f00 */
.L_x_136:
[----:B-1----:R1:W2:Y:S02]  /*7230*/  SYNCS.PHASECHK.TRANS64.TRYWAIT P0, [R0+URZ], R2 ;  /* 0x00000002000075a7 */ /* 0x0022a400080011ff */
[----:B--2---:R-:W-:Y:S05]  /*7240*/  @!P0 NANOSLEEP.SYNCS 0x989680 ;  /* 0x009896800000895d */ /* 0x004fea0003900000 */
[----:B------:R-:W2:Y:S02]  /*7250*/  @!P0 SYNCS.PHASECHK.TRANS64 P0, [R0+URZ], R2 ;  /* 0x00000002000085a7 */ /* 0x000ea400080010ff */
[----:B--2---:R-:W-:Y:S05]  /*7260*/  @!P0 BRA `(.L_x_136) ;  /* 0xfffffffc00f08947 */ /* 0x004fea000383ffff */
[----:B------:R-:W-:Y:S05]  /*7270*/  BRA `(.L_x_57) ;  /* 0xffffffbc00e87947 */ /* 0x000fea000383ffff */
.L_x_61:
[----:B------:R-:W-:-:S07]  /*7280*/  MOV R0, UR5 ;  /* 0x0000000500007c02 */ /* 0x000fce0008000f00 */
.L_x_137:
[----:B--2---:R2:W3:Y:S02]  /*7290*/  SYNCS.PHASECHK.TRANS64.TRYWAIT P0, [R0+URZ], R2 ;  /* 0x00000002000075a7 */ /* 0x0044e400080011ff */
[----:B---3--:R-:W-:Y:S05]  /*72a0*/  @!P0 NANOSLEEP.SYNCS 0x989680 ;  /* 0x009896800000895d */ /* 0x008fea0003900000 */
[----:B------:R-:W3:Y:S02]  /*72b0*/  @!P0 SYNCS.PHASECHK.TRANS64 P0, [R0+URZ], R2 ;  /* 0x00000002000085a7 */ /* 0x000ee400080010ff */
[----:B---3--:R-:W-:Y:S05]  /*72c0*/  @!P0 BRA `(.L_x_137) ;  /* 0xfffffffc00f08947 */ /* 0x008fea000383ffff */
[----:B------:R-:W-:Y:S05]  /*72d0*/  BRA `(.L_x_138) ;  /* 0xffffffc0009c7947 */ /* 0x000fea000383ffff */
.L_x_62:
[----:B------:R-:W-:-:S07]  /*72e0*/  MOV R0, UR5 ;  /* 0x0000000500007c02 */ /* 0x000fce0008000f00 */
.L_x_139:
[----:B-1----:R1:W2:Y:S02]  /*72f0*/  SYNCS.PHASECHK.TRANS64.TRYWAIT P0, [R0+URZ], R3 ;  /* 0x00000003000075a7 */ /* 0x0022a400080011ff */
[----:B--2---:R-:W-:Y:S05]  /*7300*/  @!P0 NANOSLEEP.SYNCS 0x989680 ;  /* 0x009896800000895d */ /* 0x004fea0003900000 */
[----:B------:R-:W2:Y:S02]  /*7310*/  @!P0 SYNCS.PHASECHK.TRANS64 P0, [R0+URZ], R3 ;  /* 0x00000003000085a7 */ /* 0x000ea400080010ff */
[----:B--2---:R-:W-:Y:S05]  /*7320*/  @!P0 BRA `(.L_x_139) ;  /* 0xfffffffc00f08947 */ /* 0x004fea000383ffff */
[----:B------:R-:W-:Y:S05]  /*7330*/  BRA `(.L_x_140) ;  /* 0xffffffc000a87947 */ /* 0x000fea000383ffff */
.L_x_63:
[----:B------:R-:W-:-:S07]  /*7340*/  MOV R0, UR5 ;  /* 0x0000000500007c02 */ /* 0x000fce0008000f00 */
.L_x_141:
[----:B-1----:R1:W2:Y:S02]  /*7350*/  SYNCS.PHASECHK.TRANS64.TRYWAIT P0, [R0+URZ], R3 ;  /* 0x00000003000075a7 */ /* 0x0022a400080011ff */
[----:B--2---:R-:W-:Y:S05]  /*7360*/  @!P0 NANOSLEEP.SYNCS 0x989680 ;  /* 0x009896800000895d */ /* 0x004fea0003900000 */
[----:B------:R-:W2:Y:S02]  /*7370*/  @!P0 SYNCS.PHASECHK.TRANS64 P0, [R0+URZ], R3 ;  /* 0x00000003000085a7 */ /* 0x000ea400080010ff */
[----:B--2---:R-:W-:Y:S05]  /*7380*/  @!P0 BRA `(.L_x_141) ;  /* 0xfffffffc00f08947 */ /* 0x004fea000383ffff */
[----:B------:R-:W-:Y:S05]  /*7390*/  BRA `(.L_x_142) ;  /* 0xffffffc000b47947 */ /* 0x000fea000383ffff */
.L_x_64:
[----:B-1----:R-:W-:-:S07]  /*73a0*/  MOV R0, UR7 ;  /* 0x0000000700007c02 */ /* 0x002fce0008000f00 */
.L_x_143:
[----:B-1----:R1:W2:Y:S02]  /*73b0*/  SYNCS.PHASECHK.TRANS64.TRYWAIT P0, [R0+URZ], R2 ;  /* 0x00000002000075a7 */ /* 0x0022a400080011ff */
[----:B--2---:R-:W-:Y:S05]  /*73c0*/  @!P0 NANOSLEEP.SYNCS 0x989680 ;  /* 0x009896800000895d */ /* 0x004fea0003900000 */
[----:B------:R-:W2:Y:S02]  /*73d0*/  @!P0 SYNCS.PHASECHK.TRANS64 P0, [R0+URZ], R2 ;  /* 0x00000002000085a7 */ /* 0x000ea400080010ff */
[----:B--2---:R-:W-:Y:S05]  /*73e0*/  @!P0 BRA `(.L_x_143) ;  /* 0xfffffffc00f08947 */ /* 0x004fea000383ffff */
[----:B------:R-:W-:Y:S05]  /*73f0*/  BRA `(.L_x_144) ;  /* 0xffffffc000c07947 */ /* 0x000fea000383ffff */
.L_x_69:
[----:B--2---:R2:W3:Y:S02]  /*7400*/  SYNCS.PHASECHK.TRANS64.TRYWAIT P0, [R0+URZ+0x90], R2 ;  /* 0x00009002000075a7 */ /* 0x0044e400080011ff */
[----:B---3--:R-:W-:Y:S05]  /*7410*/  @!P0 NANOSLEEP.SYNCS 0x989680 ;  /* 0x009896800000895d */ /* 0x008fea0003900000 */
[----:B------:R-:W3:Y:S02]  /*7420*/  @!P0 SYNCS.PHASECHK.TRANS64 P0, [R0+URZ+0x90], R2 ;  /* 0x00009002000085a7 */ /* 0x000ee400080010ff */
[----:B---3--:R-:W-:Y:S05]  /*7430*/  @!P0 BRA `(.L_x_69) ;  /* 0xfffffffc00f08947 */ /* 0x008fea000383ffff */
[----:B------:R-:W-:Y:S05]  /*7440*/  BRA `(.L_x_145) ;  /* 0xffffffc400b87947 */ /* 0x000fea000383ffff */
.L_x_72:
[----:B------:R-:W-:Y:S07]  /*7450*/  MOV R0, UR7 ;  /* 0x0000000700007c02 */ /* 0x000fee0008000f00 */
.L_x_146:
[----:B--2---:R2:W3:Y:S02]  /*7460*/  SYNCS.PHASECHK.TRANS64.TRYWAIT P0, [R0+URZ+0x88], R2 ;  /* 0x00008802000075a7 */ /* 0x0044e400080011ff */
[----:B---3--:R-:W-:Y:S05]  /*7470*/  @!P0 NANOSLEEP.SYNCS 0x989680 ;  /* 0x009896800000895d */ /* 0x008fea0003900000 */
[----:B------:R-:W3:Y:S02]  /*7480*/  @!P0 SYNCS.PHASECHK.TRANS64 P0, [R0+URZ+0x88], R2 ;  /* 0x00008802000085a7 */ /* 0x000ee400080010ff */
[----:B---3--:R-:W-:Y:S05]  /*7490*/  @!P0 BRA `(.L_x_146) ;  /* 0xfffffffc00f08947 */ /* 0x008fea000383ffff */
[----:B------:R-:W-:Y:S05]  /*74a0*/  BRA `(.L_x_71) ;  /* 0xffffffc800987947 */ /* 0x000fea000383ffff */
.L_x_75:
[----:B------:R-:W-:Y:S07]  /*74b0*/  MOV R0, UR15 ;  /* 0x0000000f00007c02 */ /* 0x000fee0008000f00 */
.L_x_147:
[----:B-1----:R1:W2:Y:S02]  /*74c0*/  SYNCS.PHASECHK.TRANS64.TRYWAIT P0, [R0+URZ+0x68], R9 ;  /* 0x00006809000075a7 */ /* 0x0022a400080011ff */
[----:B--2---:R-:W-:Y:S05]  /*74d0*/  @!P0 NANOSLEEP.SYNCS 0x989680 ;  /* 0x009896800000895d */ /* 0x004fea0003900000 */
[----:B------:R-:W2:Y:S02]  /*74e0*/  @!P0 SYNCS.PHASECHK.TRANS64 P0, [R0+URZ+0x68], R9 ;  /* 0x00006809000085a7 */ /* 0x000ea400080010ff */
[----:B--2---:R-:W-:Y:S05]  /*74f0*/  @!P0 BRA `(.L_x_147) ;  /* 0xfffffffc00f08947 */ /* 0x004fea000383ffff */
[----:B------:R-:W-:Y:S05]  /*7500*/  BRA `(.L_x_148) ;  /* 0xffffffcc00107947 */ /* 0x000fea000383ffff */
.L_x_76:
[----:B------:R-:W-:Y:S07]  /*7510*/  MOV R0, UR13 ;  /* 0x0000000d00007c02 */ /* 0x000fee0008000f00 */
.L_x_149:
[----:B-1----:R1:W2:Y:S02]  /*7520*/  SYNCS.PHASECHK.TRANS64.TRYWAIT P0, [R0+URZ+0x68], R20 ;  /* 0x00006814000075a7 */ /* 0x0022a400080011ff */
[----:B--2---:R-:W-:Y:S05]  /*7530*/  @!P0 NANOSLEEP.SYNCS 0x989680 ;  /* 0x009896800000895d */ /* 0x004fea0003900000 */
[----:B------:R-:W2:Y:S02]  /*7540*/  @!P0 SYNCS.PHASECHK.TRANS64 P0, [R0+URZ+0x68], R20 ;  /* 0x00006814000085a7 */ /* 0x000ea400080010ff */
[----:B--2---:R-:W-:Y:S05]  /*7550*/  @!P0 BRA `(.L_x_149) ;  /* 0xfffffffc00f08947 */ /* 0x004fea000383ffff */
[----:B------:R-:W-:Y:S05]  /*7560*/  BRA `(.L_x_150) ;  /* 0xffffffcc00b07947 */ /* 0x000fea000383ffff */
.L_x_78:
[----:B------:R-:W-:-:S07]  /*7570*/  MOV R0, UR4 ;  /* 0x0000000400007c02 */ /* 0x000fce0008000f00 */
.L_x_151:
[----:B-1----:R1:W3:Y:S02]  /*7580*/  SYNCS.PHASECHK.TRANS64.TRYWAIT P0, [R0+URZ], R2 ;  /* 0x00000002000075a7 */ /* 0x0022e400080011ff */
[----:B---3--:R-:W-:Y:S05]  /*7590*/  @!P0 NANOSLEEP.SYNCS 0x989680 ;  /* 0x009896800000895d */ /* 0x008fea0003900000 */
[----:B------:R-:W3:Y:S02]  /*75a0*/  @!P0 SYNCS.PHASECHK.TRANS64 P0, [R0+URZ], R2 ;  /* 0x00000002000085a7 */ /* 0x000ee400080010ff */
[----:B---3--:R-:W-:Y:S05]  /*75b0*/  @!P0 BRA `(.L_x_151) ;  /* 0xfffffffc00f08947 */ /* 0x008fea000383ffff */
[----:B------:R-:W-:Y:S05]  /*75c0*/  BRA `(.L_x_152) ;  /* 0xffffffd0003c7947 */ /* 0x000fea000383ffff */
.L_x_79:
[----:B------:R-:W-:-:S07]  /*75d0*/  MOV R0, UR4 ;  /* 0x0000000400007c02 */ /* 0x000fce0008000f00 */
.L_x_153:
[----:B-1----:R1:W3:Y:S02]  /*75e0*/  SYNCS.PHASECHK.TRANS64.TRYWAIT P0, [R0+URZ], R2 ;  /* 0x00000002000075a7 */ /* 0x0022e400080011ff */
[----:B---3--:R-:W-:Y:S05]  /*75f0*/  @!P0 NANOSLEEP.SYNCS 0x989680 ;  /* 0x009896800000895d */ /* 0x008fea0003900000 */
[----:B------:R-:W3:Y:S02]  /*7600*/  @!P0 SYNCS.PHASECHK.TRANS64 P0, [R0+URZ], R2 ;  /* 0x00000002000085a7 */ /* 0x000ee400080010ff */
[----:B---3--:R-:W-:Y:S05]  /*7610*/  @!P0 BRA `(.L_x_153) ;  /* 0xfffffffc00f08947 */ /* 0x008fea000383ffff */
[----:B------:R-:W-:Y:S05]  /*7620*/  BRA `(.L_x_154) ;  /* 0xffffffd000487947 */ /* 0x000fea000383ffff */
.L_x_81:
[----:B--2---:R2:W4:Y:S02]  /*7630*/  SYNCS.PHASECHK.TRANS64.TRYWAIT P0, [R0+URZ+0x90], R2 ;  /* 0x00009002000075a7 */ /* 0x00452400080011ff */
[----:B----4-:R-:W-:Y:S05]  /*7640*/  @!P0 NANOSLEEP.SYNCS 0x989680 ;  /* 0x009896800000895d */ /* 0x010fea0003900000 */
[----:B------:R-:W4:Y:S02]  /*7650*/  @!P0 SYNCS.PHASECHK.TRANS64 P0, [R0+URZ+0x90], R2 ;  /* 0x00009002000085a7 */ /* 0x000f2400080010ff */
[----:B----4-:R-:W-:Y:S05]  /*7660*/  @!P0 BRA `(.L_x_81) ;  /* 0xfffffffc00f08947 */ /* 0x010fea000383ffff */
[----:B------:R-:W-:Y:S05]  /*7670*/  BRA `(.L_x_155) ;  /* 0xffffffd400387947 */ /* 0x000fea000383ffff */
.L_x_91:
[----:B-1----:R1:W3:Y:S02]  /*7680*/  SYNCS.PHASECHK.TRANS64.TRYWAIT P1, [R2+URZ+0x50], R4 ;  /* 0x00005004020075a7 */ /* 0x0022e400080211ff */
[----:B---3--:R-:W-:Y:S05]  /*7690*/  @!P1 NANOSLEEP.SYNCS 0x989680 ;  /* 0x009896800000995d */ /* 0x008fea0003900000 */
[----:B------:R-:W3:Y:S02]  /*76a0*/  @!P1 SYNCS.PHASECHK.TRANS64 P1, [R2+URZ+0x50], R4 ;  /* 0x00005004020095a7 */ /* 0x000ee400080210ff */
[----:B---3--:R-:W-:Y:S05]  /*76b0*/  @!P1 BRA `(.L_x_91) ;  /* 0xfffffffc00f09947 */ /* 0x008fea000383ffff */
[----:B------:R-:W-:Y:S05]  /*76c0*/  BRA `(.L_x_90) ;  /* 0xffffffe000387947 */ /* 0x000fea000383ffff */
.L_x_93:
[----:B-1----:R1:W2:Y:S02]  /*76d0*/  SYNCS.PHASECHK.TRANS64.TRYWAIT P0, [R44+URZ+0xb0], R3 ;  /* 0x0000b0032c0075a7 */ /* 0x0022a400080011ff */
[----:B--2---:R-:W-:Y:S05]  /*76e0*/  @!P0 NANOSLEEP.SYNCS 0x989680 ;  /* 0x009896800000895d */ /* 0x004fea0003900000 */
[----:B------:R-:W2:Y:S02]  /*76f0*/  @!P0 SYNCS.PHASECHK.TRANS64 P0, [R44+URZ+0xb0], R3 ;  /* 0x0000b0032c0085a7 */ /* 0x000ea400080010ff */
[----:B--2---:R-:W-:Y:S05]  /*7700*/  @!P0 BRA `(.L_x_93) ;  /* 0xfffffffc00f08947 */ /* 0x004fea000383ffff */
[----:B------:R-:W-:Y:S05]  /*7710*/  BRA `(.L_x_92) ;  /* 0xffffffe000887947 */ /* 0x000fea000383ffff */
.L_x_104:
[----:B-1----:R1:W2:Y:S02]  /*7720*/  SYNCS.PHASECHK.TRANS64.TRYWAIT P0, [R2+URZ+0x50], R45 ;  /* 0x0000502d020075a7 */ /* 0x0022a400080011ff */
[----:B--2---:R-:W-:Y:S05]  /*7730*/  @!P0 NANOSLEEP.SYNCS 0x989680 ;  /* 0x009896800000895d */ /* 0x004fea0003900000 */
[----:B------:R-:W2:Y:S02]  /*7740*/  @!P0 SYNCS.PHASECHK.TRANS64 P0, [R2+URZ+0x50], R45 ;  /* 0x0000502d020085a7 */ /* 0x000ea400080010ff */
[----:B--2---:R-:W-:Y:S05]  /*7750*/  @!P0 BRA `(.L_x_104) ;  /* 0xfffffffc00f08947 */ /* 0x004fea000383ffff */
[----:B------:R-:W-:Y:S05]  /*7760*/  BRA `(.L_x_103) ;  /* 0xffffffe800987947 */ /* 0x000fea000383ffff */
        .weak           $__internal_0_$__cuda_sm10x_tcgen05_guardrail_trap_col_being_dealloced_not_returned_by_alloc
        .type           $__internal_0_$__cuda_sm10x_tcgen05_guardrail_trap_col_being_dealloced_not_returned_by_alloc,@function
        .size           $__internal_0_$__cuda_sm10x_tcgen05_guardrail_trap_col_being_dealloced_not_returned_by_alloc,($__internal_1_$__cuda_sm10x_tcgen05_guardrail_trap_phase_invalid_during_alloc - $__internal_0_$__cuda_sm10x_tcgen05_guardrail_trap_col_being_dealloced_not_returned_by_alloc)
$__internal_0_$__cuda_sm10x_tcgen05_guardrail_trap_col_being_dealloced_not_returned_by_alloc:
[----:B------:R-:W-:Y:S05]  /*7770*/  BPT.TRAP 0x1 ;  /* 0x000000040000795c */ /* 0x000fea0000300000 */
[----:B------:R-:W-:-:S04]  /*7780*/  HFMA2 R3, -RZ, RZ, 0, 0 ;  /* 0x00000000ff037431 */ /* 0x000fc800000001ff */
[----:B------:R-:W-:Y:S05]  /*7790*/  RET.REL.NODEC R2 `(_ZN7cutlass13device_kernelINS_4gemm6kernel13GemmUniversalIN4cute5tupleIJiiiiEEENS1_10collective13CollectiveMmaINS1_35MainloopSm100TmaUmmaWarpSpecializedILi5ELi2ELi4ENS5_IJNS4_1CILi1EEESB_SB_EEEEENS5_IJNSA_ILi64EEESE_NSA_ILi32EEEEEENS_6half_tENS5_IJlSB_lEEESH_SI_NS4_8TiledMMAINS4_8MMA_AtomIJNS4_20SM100_MMA_F16BF16_SSISH_SH_fLi64ELi64ELNS4_4UMMA5MajorE0ELSN_0ELNSM_7ScaleInE0ELSO_0EEEEEENS4_6LayoutISC_NS5_IJNSA_ILi0EEESS_SS_EEEEENS5_IJNS4_10UnderscoreESV_SV_EEEEENS4_13SM90_TMA_LOADENS4_14ComposedLayoutINS4_7SwizzleILi2ELi4ELi3EEENS4_18smem_ptr_flag_bitsILi16EEENSR_INS5_IJNSA_ILi8EEESF_EEENS5_IJSF_SB_EEEEEEEvNS4_8identityESY_S18_vS19_EENS_8epilogue10collective18CollectiveEpilogueINS1B_23Sm100TmaWarpSpecializedILi3ELi2ELi16ELb1ELb0EEEJSG_NS5_IJNSR_ISE_SB_EENSR_ISF_SB_EEEEESH_SI_SH_SI_NS1B_6fusion15FusionCallbacksIS1F_NS1J_17LinearCombinationISH_fSH_fLNS_15FloatRoundStyleE2EEESG_S1I_JEEENS4_5SM1004TMEM4LOAD26SM100_TMEM_LOAD_16dp256b4xESY_S18_NS4_17SM75_U32x4_LDSM_NENS4_14SM90_TMA_STOREES18_NS4_17SM90_U32x4_STSM_NENS4_39AutoVectorizingCopyWithAssumedAlignmentILi128EEEEEEvvEEEEvNT_6ParamsE) ;  /* 0xffffff8802187950 */ /* 0x000fea0003c3ffff */
        .weak           $__internal_1_$__cuda_sm10x_tcgen05_guardrail_trap_phase_invalid_during_alloc
        .type           $__internal_1_$__cuda_sm10x_tcgen05_guardrail_trap_phase_invalid_during_alloc,@function
        .size           $__internal_1_$__cuda_sm10x_tcgen05_guardrail_trap_phase_invalid_during_alloc,($__internal_2_$__cuda_sm10x_tcgen05_guardrail_trap_unallocated_columns_being_dealloced - $__internal_1_$__cuda_sm10x_tcgen05_guardrail_trap_phase_invalid_during_alloc)
$__internal_1_$__cuda_sm10x_tcgen05_guardrail_trap_phase_invalid_during_alloc:
[----:B------:R-:W-:Y:S05]  /*77a0*/  BPT.TRAP 0x1 ;  /* 0x000000040000795c */ /* 0x000fea0000300000 */
[----:B------:R-:W-:-:S04]  /*77b0*/  MOV R3, 0x0 ;  /* 0x0000000000037802 */ /* 0x000fc80000000f00 */
[----:B------:R-:W-:Y:S05]  /*77c0*/  RET.REL.NODEC R2 `(_ZN7cutlass13device_kernelINS_4gemm6kernel13GemmUniversalIN4cute5tupleIJiiiiEEENS1_10collective13CollectiveMmaINS1_35MainloopSm100TmaUmmaWarpSpecializedILi5ELi2ELi4ENS5_IJNS4_1CILi1EEESB_SB_EEEEENS5_IJNSA_ILi64EEESE_NSA_ILi32EEEEEENS_6half_tENS5_IJlSB_lEEESH_SI_NS4_8TiledMMAINS4_8MMA_AtomIJNS4_20SM100_MMA_F16BF16_SSISH_SH_fLi64ELi64ELNS4_4UMMA5MajorE0ELSN_0ELNSM_7ScaleInE0ELSO_0EEEEEENS4_6LayoutISC_NS5_IJNSA_ILi0EEESS_SS_EEEEENS5_IJNS4_10UnderscoreESV_SV_EEEEENS4_13SM90_TMA_LOADENS4_14ComposedLayoutINS4_7SwizzleILi2ELi4ELi3EEENS4_18smem_ptr_flag_bitsILi16EEENSR_INS5_IJNSA_ILi8EEESF_EEENS5_IJSF_SB_EEEEEEEvNS4_8identityESY_S18_vS19_EENS_8epilogue10collective18CollectiveEpilogueINS1B_23Sm100TmaWarpSpecializedILi3ELi2ELi16ELb1ELb0EEEJSG_NS5_IJNSR_ISE_SB_EENSR_ISF_SB_EEEEESH_SI_SH_SI_NS1B_6fusion15FusionCallbacksIS1F_NS1J_17LinearCombinationISH_fSH_fLNS_15FloatRoundStyleE2EEESG_S1I_JEEENS4_5SM1004TMEM4LOAD26SM100_TMEM_LOAD_16dp256b4xESY_S18_NS4_17SM75_U32x4_LDSM_NENS4_14SM90_TMA_STOREES18_NS4_17SM90_U32x4_STSM_NENS4_39AutoVectorizingCopyWithAssumedAlignmentILi128EEEEEEvvEEEEvNT_6ParamsE) ;  /* 0xffffff88020c7950 */ /* 0x000fea0003c3ffff */
        .weak           $__internal_2_$__cuda_sm10x_tcgen05_guardrail_trap_unallocated_columns_being_dealloced
        .type           $__internal_2_$__cuda_sm10x_tcgen05_guardrail_trap_unallocated_columns_being_dealloced,@function
        .size           $__internal_2_$__cuda_sm10x_tcgen05_guardrail_trap_unallocated_columns_being_dealloced,(.L_x_157 - $__internal_2_$__cuda_sm10x_tcgen05_guardrail_trap_unallocated_columns_being_dealloced)
$__internal_2_$__cuda_sm10x_tcgen05_guardrail_trap_unallocated_columns_being_dealloced:
[----:B------:R-:W-:Y:S05]  /*77d0*/  BPT.TRAP 0x1 ;  /* 0x000000040000795c */ /* 0x000fea0000300000 */
[----:B------:R-:W-:-:S04]  /*77e0*/  HFMA2 R3, -RZ, RZ, 0, 0 ;  /* 0x00000000ff037431 */ /* 0x000fc800000001ff */
[----:B------:R-:W-:Y:S05]  /*77f0*/  RET.REL.NODEC R2 `(_ZN7cutlass13device_kernelINS_4gemm6kernel13GemmUniversalIN4cute5tupleIJiiiiEEENS1_10collective13CollectiveMmaINS1_35MainloopSm100TmaUmmaWarpSpecializedILi5ELi2ELi4ENS5_IJNS4_1CILi1EEESB_SB_EEEEENS5_IJNSA_ILi64EEESE_NSA_ILi32EEEEEENS_6half_tENS5_IJlSB_lEEESH_SI_NS4_8TiledMMAINS4_8MMA_AtomIJNS4_20SM100_MMA_F16BF16_SSISH_SH_fLi64ELi64ELNS4_4UMMA5MajorE0ELSN_0ELNSM_7ScaleInE0ELSO_0EEEEEENS4_6LayoutISC_NS5_IJNSA_ILi0EEESS_SS_EEEEENS5_IJNS4_10UnderscoreESV_SV_EEEEENS4_13SM90_TMA_LOADENS4_14ComposedLayoutINS4_7SwizzleILi2ELi4ELi3EEENS4_18smem_ptr_flag_bitsILi16EEENSR_INS5_IJNSA_ILi8EEESF_EEENS5_IJSF_SB_EEEEEEEvNS4_8identityESY_S18_vS19_EENS_8epilogue10collective18CollectiveEpilogueINS1B_23Sm100TmaWarpSpecializedILi3ELi2ELi16ELb1ELb0EEEJSG_NS5_IJNSR_ISE_SB_EENSR_ISF_SB_EEEEESH_SI_SH_SI_NS1B_6fusion15FusionCallbacksIS1F_NS1J_17LinearCombinationISH_fSH_fLNS_15FloatRoundStyleE2EEESG_S1I_JEEENS4_5SM1004TMEM4LOAD26SM100_TMEM_LOAD_16dp256b4xESY_S18_NS4_17SM75_U32x4_LDSM_NENS4_14SM90_TMA_STOREES18_NS4_17SM90_U32x4_STSM_NENS4_39AutoVectorizingCopyWithAssumedAlignmentILi128EEEEEEvvEEEEvNT_6ParamsE) ;  /* 0xffffff8802007950 */ /* 0x000fea0003c3ffff */
.L_x_156:
[----:B------:R-:W-:-:S00]  /*7800*/  BRA `(.L_x_156) ;  /* 0xfffffffc00fc7947 */ /* 0x000fc0000383ffff */
[----:B------:R-:W-:-:S00]  /*7810*/  NOP ;  /* 0x0000000000007918 */ /* 0x000fc00000000000 */
        /* <DEDUP_REMOVED lines=14> */
.L_x_157:


//--------------------- .nv.global.init           --------------------------
	.section	.nv.global.init,"aw",@progbits
.nv.global.init:
	.type		$str$27,@object
	.size		$str$27,($str$28 - $str$27)
$str$27:
        /*0000*/ 	.byte	0x28, 0x61, 0x64, 0x64, 0x72, 0x65, 0x73, 0x73, 0x20, 0x26, 0x20, 0x6d, 0x61, 0x73, 0x6b, 0x29
        /*0010*/ 	.byte	0x20, 0x3d, 0x3d, 0x20, 0x30, 0x00
	.type		$str$28,@object
	.size		$str$28,($str$26 - $str$28)
$str$28:
        /*0016*/ 	.byte	0x2f, 0x74, 0x6d, 0x70, 0x2f, 0x63, 0x75, 0x74, 0x6c, 0x61, 0x73, 0x73, 0x5f, 0x73, 0x77, 0x65
        /*0026*/ 	.byte	0x65, 0x70, 0x5f, 0x73, 0x72, 0x63, 0x2f, 0x69, 0x6e, 0x63, 0x6c, 0x75, 0x64, 0x65, 0x2f, 0x63
        /*0036*/ 	.byte	0x75, 0x74, 0x65, 0x2f, 0x70, 0x6f, 0x69, 0x6e, 0x74, 0x65, 0x72, 0x5f, 0x66, 0x6c, 0x61, 0x67
        /*0046*/ 	.byte	0x67, 0x65, 0x64, 0x2e, 0x68, 0x70, 0x70, 0x00
	.type		$str$26,@object
	.size		$str$26,($str$25 - $str$26)
$str$26:
        /*004e*/ 	.byte	0x2f, 0x74, 0x6d, 0x70, 0x2f, 0x63, 0x75, 0x74, 0x6c, 0x61, 0x73, 0x73, 0x5f, 0x73, 0x77, 0x65
        /*005e*/ 	.byte	0x65, 0x70, 0x5f, 0x73, 0x72, 0x63, 0x2f, 0x69, 0x6e, 0x63, 0x6c, 0x75, 0x64, 0x65, 0x2f, 0x63
        /*006e*/ 	.byte	0x75, 0x74, 0x65, 0x2f, 0x61, 0x74, 0x6f, 0x6d, 0x2f, 0x63, 0x6f, 0x70, 0x79, 0x5f, 0x74, 0x72
        /*007e*/ 	.byte	0x61, 0x69, 0x74, 0x73, 0x5f, 0x73, 0x6d, 0x31, 0x30, 0x30, 0x2e, 0x68, 0x70, 0x70, 0x00
	.type		$str$25,@object
	.size		$str$25,(__unnamed_1 - $str$25)
$str$25:
        /*008d*/ 	.byte	0x28, 0x28, 0x75, 0x69, 0x6e, 0x74, 0x33, 0x32, 0x5f, 0x74, 0x28, 0x74, 0x68, 0x72, 0x65, 0x61
        /*009d*/ 	.byte	0x64, 0x49, 0x64, 0x78, 0x2e, 0x78, 0x29, 0x20, 0x2f, 0x20, 0x33, 0x32, 0x29, 0x20, 0x25, 0x20
        /*00ad*/ 	.byte	0x34, 0x29, 0x20, 0x3d, 0x3d, 0x20, 0x28, 0x28, 0x28, 0x74, 0x6d, 0x65, 0x6d, 0x5f, 0x61, 0x64
        /*00bd*/ 	.byte	0x64, 0x72, 0x20, 0x3e, 0x3e, 0x20, 0x31, 0x36, 0x29, 0x20, 0x2f, 0x20, 0x33, 0x32, 0x29, 0x20
        /*00cd*/ 	.byte	0x25, 0x20, 0x34, 0x29, 0x00
	.type		__unnamed_1,@object
	.size		__unnamed_1,(__unnamed_2 - __unnamed_1)
__unnamed_1:
        /*00d2*/ 	.byte	0x61, 0x75, 0x74, 0x6f, 0x20, 0x63, 0x75, 0x74, 0x65, 0x3a, 0x3a, 0x61, 0x73, 0x5f, 0x70, 0x6f
        /* <DEDUP_REMOVED lines=24> */
        /*0262*/ 	.byte	0x3e, 0x3e, 0x3e, 0x5d, 0x00
	.type		__unnamed_2,@object
	.size		__unnamed_2,(.L_2 - __unnamed_2)
__unnamed_2:
        /* <DEDUP_REMOVED lines=46> */
.L_2:


//--------------------- .nv.shared._ZN7cutlass13device_kernelINS_4gemm6kernel13GemmUniversalIN4cute5tupleIJiiiiEEENS1_10collective13CollectiveMmaINS1_35MainloopSm100TmaUmmaWarpSpecializedILi5ELi2ELi4ENS5_IJNS4_1CILi1EEESB_SB_EEEEENS5_IJNSA_ILi64EEESE_NSA_ILi32EEEEEENS_6half_tENS5_IJlSB_lEEESH_SI_NS4_8TiledMMAINS4_8MMA_AtomIJNS4_20SM100_MMA_F16BF16_SSISH_SH_fLi64ELi64ELNS4_4UMMA5MajorE0ELSN_0ELNSM_7ScaleInE0ELSO_0EEEEEENS4_6LayoutISC_NS5_IJNSA_ILi0EEESS_SS_EEEEENS5_IJNS4_10UnderscoreESV_SV_EEEEENS4_13SM90_TMA_LOADENS4_14ComposedLayoutINS4_7SwizzleILi2ELi4ELi3EEENS4_18smem_ptr_flag_bitsILi16EEENSR_INS5_IJNSA_ILi8EEESF_EEENS5_IJSF_SB_EEEEEEEvNS4_8identityESY_S18_vS19_EENS_8epilogue10collective18CollectiveEpilogueINS1B_23Sm100TmaWarpSpecializedILi3ELi2ELi16ELb1ELb0EEEJSG_NS5_IJNSR_ISE_SB_EENSR_ISF_SB_EEEEESH_SI_SH_SI_NS1B_6fusion15FusionCallbacksIS1F_NS1J_17LinearCombinationISH_fSH_fLNS_15FloatRoundStyleE2EEESG_S1I_JEEENS4_5SM1004TMEM4LOAD26SM100_TMEM_LOAD_16dp256b4xESY_S18_NS4_17SM75_U32x4_LDSM_NENS4_14SM90_TMA_STOREES18_NS4_17SM90_U32x4_STSM_NENS4_39AutoVectorizingCopyWithAssumedAlignmentILi128EEEEEEvvEEEEvNT_6ParamsE --------------------------
	.section	.nv.shared._ZN7cutlass13device_kernelINS_4gemm6kernel13GemmUniversalIN4cute5tupleIJiiiiEEENS1_10collective13CollectiveMmaINS1_35MainloopSm100TmaUmmaWarpSpecializedILi5ELi2ELi4ENS5_IJNS4_1CILi1EEESB_SB_EEEEENS5_IJNSA_ILi64EEESE_NSA_ILi32EEEEEENS_6half_tENS5_IJlSB_lEEESH_SI_NS4_8TiledMMAINS4_8MMA_AtomIJNS4_20SM100_MMA_F16BF16_SSISH_SH_fLi64ELi64ELNS4_4UMMA5MajorE0ELSN_0ELNSM_7ScaleInE0ELSO_0EEEEEENS4_6LayoutISC_NS5_IJNSA_ILi0EEESS_SS_EEEEENS5_IJNS4_10UnderscoreESV_SV_EEEEENS4_13SM90_TMA_LOADENS4_14ComposedLayoutINS4_7SwizzleILi2ELi4ELi3EEENS4_18smem_ptr_flag_bitsILi16EEENSR_INS5_IJNSA_ILi8EEESF_EEENS5_IJSF_SB_EEEEEEEvNS4_8identityESY_S18_vS19_EENS_8epilogue10collective18CollectiveEpilogueINS1B_23Sm100TmaWarpSpecializedILi3ELi2ELi16ELb1ELb0EEEJSG_NS5_IJNSR_ISE_SB_EENSR_ISF_SB_EEEEESH_SI_SH_SI_NS1B_6fusion15FusionCallbacksIS1F_NS1J_17LinearCombinationISH_fSH_fLNS_15FloatRoundStyleE2EEESG_S1I_JEEENS4_5SM1004TMEM4LOAD26SM100_TMEM_LOAD_16dp256b4xESY_S18_NS4_17SM75_U32x4_LDSM_NENS4_14SM90_TMA_STOREES18_NS4_17SM90_U32x4_STSM_NENS4_39AutoVectorizingCopyWithAssumedAlignmentILi128EEEEEEvvEEEEvNT_6ParamsE,"aw",@nobits
	.sectionflags	@""
	.align	16
	.zero		1024


//--------------------- .nv.shared.reserved.0     --------------------------
	.section	.nv.shared.reserved.0,"aw",@nobits
	.weak		__nv_reservedSMEM_offset_0_alias
	.size		__nv_reservedSMEM_offset_0_alias, 0, 64
	.other		__nv_reservedSMEM_offset_0_alias,@"STO_CUDA_RESERVED_SHARED STV_DEFAULT"
__nv_reservedSMEM_offset_0_alias:
	.zero		0
.nv.shared.reserved.0:
	.zero		64
	.weak		__nv_reservedSMEM_tcgen05_partition
	.type		__nv_reservedSMEM_tcgen05_partition,@object
	.size		__nv_reservedSMEM_tcgen05_partition,(.L_0 - __nv_reservedSMEM_tcgen05_partition)
__nv_reservedSMEM_tcgen05_partition:
	.zero		32
.L_0:


//--------------------- .nv.global                --------------------------
	.section	.nv.global,"aw",@nobits
.nv.global:
	.type		_ZN40_INTERNAL_a826c4a9_4_k_cu_d885e23f_213444cute1_E,@object
	.size		_ZN40_INTERNAL_a826c4a9_4_k_cu_d885e23f_213444cute1_E,(_ZN40_INTERNAL_a826c4a9_4_k_cu_d885e23f_213444cuda3std3__45__cpo6cbeginE - _ZN40_INTERNAL_a826c4a9_4_k_cu_d885e23f_213444cute1_E)
_ZN40_INTERNAL_a826c4a9_4_k_cu_d885e23f_213444cute1_E:
	.zero		1
	.type		_ZN40_INTERNAL_a826c4a9_4_k_cu_d885e23f_213444cuda3std3__45__cpo6cbeginE,@object
	.size		_ZN40_INTERNAL_a826c4a9_4_k_cu_d885e23f_213444cuda3std3__45__cpo6cbeginE,(_ZN40_INTERNAL_a826c4a9_4_k_cu_d885e23f_213444cuda3std3__48in_placeE - _ZN40_INTERNAL_a826c4a9_4_k_cu_d885e23f_213444cuda3std3__45__cpo6cbeginE)
_ZN40_INTERNAL_a826c4a9_4_k_cu_d885e23f_213444cuda3std3__45__cpo6cbeginE:
	.zero		1
	.type		_ZN40_INTERNAL_a826c4a9_4_k_cu_d885e23f_213444cuda3std3__48in_placeE,@object
	.size		_ZN40_INTERNAL_a826c4a9_4_k_cu_d885e23f_213444cuda3std3__48in_placeE,(_ZN40_INTERNAL_a826c4a9_4_k_cu_d885e23f_213444cuda3std6ranges3__45__cpo9iter_moveE - _ZN40_INTERNAL_a826c4a9_4_k_cu_d885e23f_213444cuda3std3__48in_placeE)
_ZN40_INTERNAL_a826c4a9_4_k_cu_d885e23f_213444cuda3std3__48in_placeE:
	.zero		1
	.type		_ZN40_INTERNAL_a826c4a9_4_k_cu_d885e23f_213444cuda3std6ranges3__45__cpo9iter_moveE,@object
	.size		_ZN40_INTERNAL_a826c4a9_4_k_cu_d885e23f_213444cuda3std6ranges3__45__cpo9iter_moveE,(_ZN40_INTERNAL_a826c4a9_4_k_cu_d885e23f_213444cuda3std3__45__cpo5beginE - _ZN40_INTERNAL_a826c4a9_4_k_cu_d885e23f_213444cuda3std6ranges3__45__cpo9iter_moveE)
_ZN40_INTERNAL_a826c4a9_4_k_cu_d885e23f_213444cuda3std6ranges3__45__cpo9iter_moveE:
	.zero		1
	.type		_ZN40_INTERNAL_a826c4a9_4_k_cu_d885e23f_213444cuda3std3__45__cpo5beginE,@object
	.size		_ZN40_INTERNAL_a826c4a9_4_k_cu_d885e23f_213444cuda3std3__45__cpo5beginE,(_ZN40_INTERNAL_a826c4a9_4_k_cu_d885e23f_213444cuda3std3__442_GLOBAL__N__a826c4a9_4_k_cu_d885e23f_213446ignoreE - _ZN40_INTERNAL_a826c4a9_4_k_cu_d885e23f_213444cuda3std3__45__cpo5beginE)
_ZN40_INTERNAL_a826c4a9_4_k_cu_d885e23f_213444cuda3std3__45__cpo5beginE:
	.zero		1
	.type		_ZN40_INTERNAL_a826c4a9_4_k_cu_d885e23f_213444cuda3std3__442_GLOBAL__N__a826c4a9_4_k_cu_d885e23f_213446ignoreE,@object
	.size		_ZN40_INTERNAL_a826c4a9_4_k_cu_d885e23f_213444cuda3std3__442_GLOBAL__N__a826c4a9_4_k_cu_d885e23f_213446ignoreE,(_ZN40_INTERNAL_a826c4a9_4_k_cu_d885e23f_213444cute7productE - _ZN40_INTERNAL_a826c4a9_4_k_cu_d885e23f_213444cuda3std3__442_GLOBAL__N__a826c4a9_4_k_cu_d885e23f_213446ignoreE)
_ZN40_INTERNAL_a826c4a9_4_k_cu_d885e23f_213444cuda3std3__442_GLOBAL__N__a826c4a9_4_k_cu_d885e23f_213446ignoreE:
	.zero		1
	.type		_ZN40_INTERNAL_a826c4a9_4_k_cu_d885e23f_213444cute7productE,@object
	.size		_ZN40_INTERNAL_a826c4a9_4_k_cu_d885e23f_213444cute7productE,(_ZN40_INTERNAL_a826c4a9_4_k_cu_d885e23f_213444cuda3std3__45__cpo3endE - _ZN40_INTERNAL_a826c4a9_4_k_cu_d885e23f_213444cute7productE)
_ZN40_INTERNAL_a826c4a9_4_k_cu_d885e23f_213444cute7productE:
	.zero		1
	.type		_ZN40_INTERNAL_a826c4a9_4_k_cu_d885e23f_213444cuda3std3__45__cpo3endE,@object
	.size		_ZN40_INTERNAL_a826c4a9_4_k_cu_d885e23f_213444cuda3std3__45__cpo3endE,(_ZN40_INTERNAL_a826c4a9_4_k_cu_d885e23f_213444cuda3std3__419piecewise_constructE - _ZN40_INTERNAL_a826c4a9_4_k_cu_d885e23f_213444cuda3std3__45__cpo3endE)
_ZN40_INTERNAL_a826c4a9_4_k_cu_d885e23f_213444cuda3std3__45__cpo3endE:
	.zero		1
	.type		_ZN40_INTERNAL_a826c4a9_4_k_cu_d885e23f_213444cuda3std3__419piecewise_constructE,@object
	.size		_ZN40_INTERNAL_a826c4a9_4_k_cu_d885e23f_213444cuda3std3__419piecewise_constructE,(_ZN40_INTERNAL_a826c4a9_4_k_cu_d885e23f_213444cuda3std3__45__cpo4cendE - _ZN40_INTERNAL_a826c4a9_4_k_cu_d885e23f_213444cuda3std3__419piecewise_constructE)
_ZN40_INTERNAL_a826c4a9_4_k_cu_d885e23f_213444cuda3std3__419piecewise_constructE:
	.zero		1
	.type		_ZN40_INTERNAL_a826c4a9_4_k_cu_d885e23f_213444cuda3std3__45__cpo4cendE,@object
	.size		_ZN40_INTERNAL_a826c4a9_4_k_cu_d885e23f_213444cuda3std3__45__cpo4cendE,(_ZN40_INTERNAL_a826c4a9_4_k_cu_d885e23f_213444cuda3std6ranges3__45__cpo4swapE - _ZN40_INTERNAL_a826c4a9_4_k_cu_d885e23f_213444cuda3std3__45__cpo4cendE)
_ZN40_INTERNAL_a826c4a9_4_k_cu_d885e23f_213444cuda3std3__45__cpo4cendE:
	.zero		1
	.type		_ZN40_INTERNAL_a826c4a9_4_k_cu_d885e23f_213444cuda3std6ranges3__45__cpo4swapE,@object
	.size		_ZN40_INTERNAL_a826c4a9_4_k_cu_d885e23f_213444cuda3std6ranges3__45__cpo4swapE,(.L_10 - _ZN40_INTERNAL_a826c4a9_4_k_cu_d885e23f_213444cuda3std6ranges3__45__cpo4swapE)
_ZN40_INTERNAL_a826c4a9_4_k_cu_d885e23f_213444cuda3std6ranges3__45__cpo4swapE:
	.zero		1
.L_10:


//--------------------- .nv.constant0._ZN7cutlass13device_kernelINS_4gemm6kernel13GemmUniversalIN4cute5tupleIJiiiiEEENS1_10collective13CollectiveMmaINS1_35MainloopSm100TmaUmmaWarpSpecializedILi5ELi2ELi4ENS5_IJNS4_1CILi1EEESB_SB_EEEEENS5_IJNSA_ILi64EEESE_NSA_ILi32EEEEEENS_6half_tENS5_IJlSB_lEEESH_SI_NS4_8TiledMMAINS4_8MMA_AtomIJNS4_20SM100_MMA_F16BF16_SSISH_SH_fLi64ELi64ELNS4_4UMMA5MajorE0ELSN_0ELNSM_7ScaleInE0ELSO_0EEEEEENS4_6LayoutISC_NS5_IJNSA_ILi0EEESS_SS_EEEEENS5_IJNS4_10UnderscoreESV_SV_EEEEENS4_13SM90_TMA_LOADENS4_14ComposedLayoutINS4_7SwizzleILi2ELi4ELi3EEENS4_18smem_ptr_flag_bitsILi16EEENSR_INS5_IJNSA_ILi8EEESF_EEENS5_IJSF_SB_EEEEEEEvNS4_8identityESY_S18_vS19_EENS_8epilogue10collective18CollectiveEpilogueINS1B_23Sm100TmaWarpSpecializedILi3ELi2ELi16ELb1ELb0EEEJSG_NS5_IJNSR_ISE_SB_EENSR_ISF_SB_EEEEESH_SI_SH_SI_NS1B_6fusion15FusionCallbacksIS1F_NS1J_17LinearCombinationISH_fSH_fLNS_15FloatRoundStyleE2EEESG_S1I_JEEENS4_5SM1004TMEM4LOAD26SM100_TMEM_LOAD_16dp256b4xESY_S18_NS4_17SM75_U32x4_LDSM_NENS4_14SM90_TMA_STOREES18_NS4_17SM90_U32x4_STSM_NENS4_39AutoVectorizingCopyWithAssumedAlignmentILi128EEEEEEvvEEEEvNT_6ParamsE --------------------------
	.section	.nv.constant0._ZN7cutlass13device_kernelINS_4gemm6kernel13GemmUniversalIN4cute5tupleIJiiiiEEENS1_10collective13CollectiveMmaINS1_35MainloopSm100TmaUmmaWarpSpecializedILi5ELi2ELi4ENS5_IJNS4_1CILi1EEESB_SB_EEEEENS5_IJNSA_ILi64EEESE_NSA_ILi32EEEEEENS_6half_tENS5_IJlSB_lEEESH_SI_NS4_8TiledMMAINS4_8MMA_AtomIJNS4_20SM100_MMA_F16BF16_SSISH_SH_fLi64ELi64ELNS4_4UMMA5MajorE0ELSN_0ELNSM_7ScaleInE0ELSO_0EEEEEENS4_6LayoutISC_NS5_IJNSA_ILi0EEESS_SS_EEEEENS5_IJNS4_10UnderscoreESV_SV_EEEEENS4_13SM90_TMA_LOADENS4_14ComposedLayoutINS4_7SwizzleILi2ELi4ELi3EEENS4_18smem_ptr_flag_bitsILi16EEENSR_INS5_IJNSA_ILi8EEESF_EEENS5_IJSF_SB_EEEEEEEvNS4_8identityESY_S18_vS19_EENS_8epilogue10collective18CollectiveEpilogueINS1B_23Sm100TmaWarpSpecializedILi3ELi2ELi16ELb1ELb0EEEJSG_NS5_IJNSR_ISE_SB_EENSR_ISF_SB_EEEEESH_SI_SH_SI_NS1B_6fusion15FusionCallbacksIS1F_NS1J_17LinearCombinationISH_fSH_fLNS_15FloatRoundStyleE2EEESG_S1I_JEEENS4_5SM1004TMEM4LOAD26SM100_TMEM_LOAD_16dp256b4xESY_S18_NS4_17SM75_U32x4_LDSM_NENS4_14SM90_TMA_STOREES18_NS4_17SM90_U32x4_STSM_NENS4_39AutoVectorizingCopyWithAssumedAlignmentILi128EEEEEEvvEEEEvNT_6ParamsE,"a",@progbits
	.sectionflags	@""
	.align	4
.nv.constant0._ZN7cutlass13device_kernelINS_4gemm6kernel13GemmUniversalIN4cute5tupleIJiiiiEEENS1_10collective13CollectiveMmaINS1_35MainloopSm100TmaUmmaWarpSpecializedILi5ELi2ELi4ENS5_IJNS4_1CILi1EEESB_SB_EEEEENS5_IJNSA_ILi64EEESE_NSA_ILi32EEEEEENS_6half_tENS5_IJlSB_lEEESH_SI_NS4_8TiledMMAINS4_8MMA_AtomIJNS4_20SM100_MMA_F16BF16_SSISH_SH_fLi64ELi64ELNS4_4UMMA5MajorE0ELSN_0ELNSM_7ScaleInE0ELSO_0EEEEEENS4_6LayoutISC_NS5_IJNSA_ILi0EEESS_SS_EEEEENS5_IJNS4_10UnderscoreESV_SV_EEEEENS4_13SM90_TMA_LOADENS4_14ComposedLayoutINS4_7SwizzleILi2ELi4ELi3EEENS4_18smem_ptr_flag_bitsILi16EEENSR_INS5_IJNSA_ILi8EEESF_EEENS5_IJSF_SB_EEEEEEEvNS4_8identityESY_S18_vS19_EENS_8epilogue10collective18CollectiveEpilogueINS1B_23Sm100TmaWarpSpecializedILi3ELi2ELi16ELb1ELb0EEEJSG_NS5_IJNSR_ISE_SB_EENSR_ISF_SB_EEEEESH_SI_SH_SI_NS1B_6fusion15FusionCallbacksIS1F_NS1J_17LinearCombinationISH_fSH_fLNS_15FloatRoundStyleE2EEESG_S1I_JEEENS4_5SM1004TMEM4LOAD26SM100_TMEM_LOAD_16dp256b4xESY_S18_NS4_17SM75_U32x4_LDSM_NENS4_14SM90_TMA_STOREES18_NS4_17SM90_U32x4_STSM_NENS4_39AutoVectorizingCopyWithAssumedAlignmentILi128EEEEEEvvEEEEvNT_6ParamsE:
	.zero		2944


//--------------------- SYMBOLS --------------------------

	.type		.nv.reservedSmem.offset0,@object
	.size		.nv.reservedSmem.offset0,0x4
	.type		.nv.reservedSmem.cap,@object
	.size		.nv.reservedSmem.cap,0x4
	.type		__assertfail,@function
